//
// Generated by NVIDIA NVVM Compiler
//
// Compiler Build ID: CL-36424714
// Cuda compilation tools, release 13.0, V13.0.88
// Based on NVVM 20.0.0
//

.version 9.0
.target sm_100
.address_size 64

	// .globl	_Z6phase1Pii
.const .align 4 .u32 d_matrix_size;
// _ZZ6phase1PiiE13shared_memory has been demoted
// _ZZ6phase2PiiE13shared_memory has been demoted
// _ZZ6phase3PiiE3row has been demoted
// _ZZ6phase3PiiE3col has been demoted

.visible .entry _Z6phase1Pii(
	.param .u64 .ptr .align 1 _Z6phase1Pii_param_0,
	.param .u32 _Z6phase1Pii_param_1
)
{
	.reg .b32 	%r<1053>;
	.reg .b64 	%rd<9>;
	// demoted variable
	.shared .align 4 .b8 _ZZ6phase1PiiE13shared_memory[16384];
	ld.param.u64 	%rd1, [_Z6phase1Pii_param_0];
	ld.param.u32 	%r1, [_Z6phase1Pii_param_1];
	cvta.to.global.u64 	%rd2, %rd1;
	mov.u32 	%r2, %tid.x;
	mov.u32 	%r3, %tid.y;
	shl.b32 	%r4, %r3, 2;
	shl.b32 	%r5, %r1, 6;
	add.s32 	%r6, %r5, %r4;
	ld.const.u32 	%r7, [d_matrix_size];
	add.s32 	%r8, %r5, %r2;
	mad.lo.s32 	%r9, %r7, %r6, %r8;
	mul.wide.s32 	%rd3, %r9, 4;
	add.s64 	%rd4, %rd2, %rd3;
	ld.global.u32 	%r10, [%rd4];
	shl.b32 	%r11, %r3, 8;
	add.s32 	%r12, %r11, %r2;
	shl.b32 	%r13, %r12, 2;
	mov.u32 	%r14, _ZZ6phase1PiiE13shared_memory;
	add.s32 	%r15, %r14, %r13;
	st.shared.u32 	[%r15], %r10;
	mul.wide.s32 	%rd5, %r7, 4;
	add.s64 	%rd6, %rd4, %rd5;
	ld.global.u32 	%r16, [%rd6];
	st.shared.u32 	[%r15+256], %r16;
	add.s64 	%rd7, %rd6, %rd5;
	ld.global.u32 	%r17, [%rd7];
	st.shared.u32 	[%r15+512], %r17;
	add.s64 	%rd8, %rd7, %rd5;
	ld.global.u32 	%r18, [%rd8];
	st.shared.u32 	[%r15+768], %r18;
	bar.sync 	0;
	ld.shared.u32 	%r19, [%r15+768];
	ld.shared.u32 	%r20, [%r15+512];
	ld.shared.u32 	%r21, [%r15+256];
	ld.shared.u32 	%r22, [%r15];
	shl.b32 	%r23, %r3, 10;
	add.s32 	%r24, %r14, %r23;
	ld.shared.u32 	%r25, [%r24];
	shl.b32 	%r26, %r2, 2;
	add.s32 	%r27, %r14, %r26;
	ld.shared.u32 	%r28, [%r27];
	add.s32 	%r29, %r28, %r25;
	min.s32 	%r30, %r22, %r29;
	st.shared.u32 	[%r15], %r30;
	ld.shared.u32 	%r31, [%r24+256];
	ld.shared.u32 	%r32, [%r27];
	add.s32 	%r33, %r32, %r31;
	min.s32 	%r34, %r21, %r33;
	st.shared.u32 	[%r15+256], %r34;
	ld.shared.u32 	%r35, [%r24+512];
	add.s32 	%r36, %r32, %r35;
	min.s32 	%r37, %r20, %r36;
	st.shared.u32 	[%r15+512], %r37;
	ld.shared.u32 	%r38, [%r24+768];
	add.s32 	%r39, %r32, %r38;
	min.s32 	%r40, %r19, %r39;
	st.shared.u32 	[%r15+768], %r40;
	ld.shared.u32 	%r41, [%r24+4];
	ld.shared.u32 	%r42, [%r27+256];
	add.s32 	%r43, %r42, %r41;
	min.s32 	%r44, %r30, %r43;
	st.shared.u32 	[%r15], %r44;
	ld.shared.u32 	%r45, [%r24+260];
	ld.shared.u32 	%r46, [%r27+256];
	add.s32 	%r47, %r46, %r45;
	min.s32 	%r48, %r34, %r47;
	st.shared.u32 	[%r15+256], %r48;
	ld.shared.u32 	%r49, [%r24+516];
	ld.shared.u32 	%r50, [%r27+256];
	add.s32 	%r51, %r50, %r49;
	min.s32 	%r52, %r37, %r51;
	st.shared.u32 	[%r15+512], %r52;
	ld.shared.u32 	%r53, [%r24+772];
	ld.shared.u32 	%r54, [%r27+256];
	add.s32 	%r55, %r54, %r53;
	min.s32 	%r56, %r40, %r55;
	st.shared.u32 	[%r15+768], %r56;
	ld.shared.u32 	%r57, [%r24+8];
	ld.shared.u32 	%r58, [%r27+512];
	add.s32 	%r59, %r58, %r57;
	min.s32 	%r60, %r44, %r59;
	st.shared.u32 	[%r15], %r60;
	ld.shared.u32 	%r61, [%r24+264];
	ld.shared.u32 	%r62, [%r27+512];
	add.s32 	%r63, %r62, %r61;
	min.s32 	%r64, %r48, %r63;
	st.shared.u32 	[%r15+256], %r64;
	ld.shared.u32 	%r65, [%r24+520];
	ld.shared.u32 	%r66, [%r27+512];
	add.s32 	%r67, %r66, %r65;
	min.s32 	%r68, %r52, %r67;
	st.shared.u32 	[%r15+512], %r68;
	ld.shared.u32 	%r69, [%r24+776];
	ld.shared.u32 	%r70, [%r27+512];
	add.s32 	%r71, %r70, %r69;
	min.s32 	%r72, %r56, %r71;
	st.shared.u32 	[%r15+768], %r72;
	ld.shared.u32 	%r73, [%r24+12];
	ld.shared.u32 	%r74, [%r27+768];
	add.s32 	%r75, %r74, %r73;
	min.s32 	%r76, %r60, %r75;
	st.shared.u32 	[%r15], %r76;
	ld.shared.u32 	%r77, [%r24+268];
	ld.shared.u32 	%r78, [%r27+768];
	add.s32 	%r79, %r78, %r77;
	min.s32 	%r80, %r64, %r79;
	st.shared.u32 	[%r15+256], %r80;
	ld.shared.u32 	%r81, [%r24+524];
	ld.shared.u32 	%r82, [%r27+768];
	add.s32 	%r83, %r82, %r81;
	min.s32 	%r84, %r68, %r83;
	st.shared.u32 	[%r15+512], %r84;
	ld.shared.u32 	%r85, [%r24+780];
	ld.shared.u32 	%r86, [%r27+768];
	add.s32 	%r87, %r86, %r85;
	min.s32 	%r88, %r72, %r87;
	st.shared.u32 	[%r15+768], %r88;
	ld.shared.u32 	%r89, [%r24+16];
	ld.shared.u32 	%r90, [%r27+1024];
	add.s32 	%r91, %r90, %r89;
	min.s32 	%r92, %r76, %r91;
	st.shared.u32 	[%r15], %r92;
	ld.shared.u32 	%r93, [%r24+272];
	ld.shared.u32 	%r94, [%r27+1024];
	add.s32 	%r95, %r94, %r93;
	min.s32 	%r96, %r80, %r95;
	st.shared.u32 	[%r15+256], %r96;
	ld.shared.u32 	%r97, [%r24+528];
	ld.shared.u32 	%r98, [%r27+1024];
	add.s32 	%r99, %r98, %r97;
	min.s32 	%r100, %r84, %r99;
	st.shared.u32 	[%r15+512], %r100;
	ld.shared.u32 	%r101, [%r24+784];
	ld.shared.u32 	%r102, [%r27+1024];
	add.s32 	%r103, %r102, %r101;
	min.s32 	%r104, %r88, %r103;
	st.shared.u32 	[%r15+768], %r104;
	ld.shared.u32 	%r105, [%r24+20];
	ld.shared.u32 	%r106, [%r27+1280];
	add.s32 	%r107, %r106, %r105;
	min.s32 	%r108, %r92, %r107;
	st.shared.u32 	[%r15], %r108;
	ld.shared.u32 	%r109, [%r24+276];
	ld.shared.u32 	%r110, [%r27+1280];
	add.s32 	%r111, %r110, %r109;
	min.s32 	%r112, %r96, %r111;
	st.shared.u32 	[%r15+256], %r112;
	ld.shared.u32 	%r113, [%r24+532];
	ld.shared.u32 	%r114, [%r27+1280];
	add.s32 	%r115, %r114, %r113;
	min.s32 	%r116, %r100, %r115;
	st.shared.u32 	[%r15+512], %r116;
	ld.shared.u32 	%r117, [%r24+788];
	ld.shared.u32 	%r118, [%r27+1280];
	add.s32 	%r119, %r118, %r117;
	min.s32 	%r120, %r104, %r119;
	st.shared.u32 	[%r15+768], %r120;
	ld.shared.u32 	%r121, [%r24+24];
	ld.shared.u32 	%r122, [%r27+1536];
	add.s32 	%r123, %r122, %r121;
	min.s32 	%r124, %r108, %r123;
	st.shared.u32 	[%r15], %r124;
	ld.shared.u32 	%r125, [%r24+280];
	ld.shared.u32 	%r126, [%r27+1536];
	add.s32 	%r127, %r126, %r125;
	min.s32 	%r128, %r112, %r127;
	st.shared.u32 	[%r15+256], %r128;
	ld.shared.u32 	%r129, [%r24+536];
	ld.shared.u32 	%r130, [%r27+1536];
	add.s32 	%r131, %r130, %r129;
	min.s32 	%r132, %r116, %r131;
	st.shared.u32 	[%r15+512], %r132;
	ld.shared.u32 	%r133, [%r24+792];
	ld.shared.u32 	%r134, [%r27+1536];
	add.s32 	%r135, %r134, %r133;
	min.s32 	%r136, %r120, %r135;
	st.shared.u32 	[%r15+768], %r136;
	ld.shared.u32 	%r137, [%r24+28];
	ld.shared.u32 	%r138, [%r27+1792];
	add.s32 	%r139, %r138, %r137;
	min.s32 	%r140, %r124, %r139;
	st.shared.u32 	[%r15], %r140;
	ld.shared.u32 	%r141, [%r24+284];
	ld.shared.u32 	%r142, [%r27+1792];
	add.s32 	%r143, %r142, %r141;
	min.s32 	%r144, %r128, %r143;
	st.shared.u32 	[%r15+256], %r144;
	ld.shared.u32 	%r145, [%r24+540];
	ld.shared.u32 	%r146, [%r27+1792];
	add.s32 	%r147, %r146, %r145;
	min.s32 	%r148, %r132, %r147;
	st.shared.u32 	[%r15+512], %r148;
	ld.shared.u32 	%r149, [%r24+796];
	ld.shared.u32 	%r150, [%r27+1792];
	add.s32 	%r151, %r150, %r149;
	min.s32 	%r152, %r136, %r151;
	st.shared.u32 	[%r15+768], %r152;
	ld.shared.u32 	%r153, [%r24+32];
	ld.shared.u32 	%r154, [%r27+2048];
	add.s32 	%r155, %r154, %r153;
	min.s32 	%r156, %r140, %r155;
	st.shared.u32 	[%r15], %r156;
	ld.shared.u32 	%r157, [%r24+288];
	ld.shared.u32 	%r158, [%r27+2048];
	add.s32 	%r159, %r158, %r157;
	min.s32 	%r160, %r144, %r159;
	st.shared.u32 	[%r15+256], %r160;
	ld.shared.u32 	%r161, [%r24+544];
	ld.shared.u32 	%r162, [%r27+2048];
	add.s32 	%r163, %r162, %r161;
	min.s32 	%r164, %r148, %r163;
	st.shared.u32 	[%r15+512], %r164;
	ld.shared.u32 	%r165, [%r24+800];
	ld.shared.u32 	%r166, [%r27+2048];
	add.s32 	%r167, %r166, %r165;
	min.s32 	%r168, %r152, %r167;
	st.shared.u32 	[%r15+768], %r168;
	ld.shared.u32 	%r169, [%r24+36];
	ld.shared.u32 	%r170, [%r27+2304];
	add.s32 	%r171, %r170, %r169;
	min.s32 	%r172, %r156, %r171;
	st.shared.u32 	[%r15], %r172;
	ld.shared.u32 	%r173, [%r24+292];
	ld.shared.u32 	%r174, [%r27+2304];
	add.s32 	%r175, %r174, %r173;
	min.s32 	%r176, %r160, %r175;
	st.shared.u32 	[%r15+256], %r176;
	ld.shared.u32 	%r177, [%r24+548];
	ld.shared.u32 	%r178, [%r27+2304];
	add.s32 	%r179, %r178, %r177;
	min.s32 	%r180, %r164, %r179;
	st.shared.u32 	[%r15+512], %r180;
	ld.shared.u32 	%r181, [%r24+804];
	ld.shared.u32 	%r182, [%r27+2304];
	add.s32 	%r183, %r182, %r181;
	min.s32 	%r184, %r168, %r183;
	st.shared.u32 	[%r15+768], %r184;
	ld.shared.u32 	%r185, [%r24+40];
	ld.shared.u32 	%r186, [%r27+2560];
	add.s32 	%r187, %r186, %r185;
	min.s32 	%r188, %r172, %r187;
	st.shared.u32 	[%r15], %r188;
	ld.shared.u32 	%r189, [%r24+296];
	ld.shared.u32 	%r190, [%r27+2560];
	add.s32 	%r191, %r190, %r189;
	min.s32 	%r192, %r176, %r191;
	st.shared.u32 	[%r15+256], %r192;
	ld.shared.u32 	%r193, [%r24+552];
	ld.shared.u32 	%r194, [%r27+2560];
	add.s32 	%r195, %r194, %r193;
	min.s32 	%r196, %r180, %r195;
	st.shared.u32 	[%r15+512], %r196;
	ld.shared.u32 	%r197, [%r24+808];
	ld.shared.u32 	%r198, [%r27+2560];
	add.s32 	%r199, %r198, %r197;
	min.s32 	%r200, %r184, %r199;
	st.shared.u32 	[%r15+768], %r200;
	ld.shared.u32 	%r201, [%r24+44];
	ld.shared.u32 	%r202, [%r27+2816];
	add.s32 	%r203, %r202, %r201;
	min.s32 	%r204, %r188, %r203;
	st.shared.u32 	[%r15], %r204;
	ld.shared.u32 	%r205, [%r24+300];
	ld.shared.u32 	%r206, [%r27+2816];
	add.s32 	%r207, %r206, %r205;
	min.s32 	%r208, %r192, %r207;
	st.shared.u32 	[%r15+256], %r208;
	ld.shared.u32 	%r209, [%r24+556];
	ld.shared.u32 	%r210, [%r27+2816];
	add.s32 	%r211, %r210, %r209;
	min.s32 	%r212, %r196, %r211;
	st.shared.u32 	[%r15+512], %r212;
	ld.shared.u32 	%r213, [%r24+812];
	ld.shared.u32 	%r214, [%r27+2816];
	add.s32 	%r215, %r214, %r213;
	min.s32 	%r216, %r200, %r215;
	st.shared.u32 	[%r15+768], %r216;
	ld.shared.u32 	%r217, [%r24+48];
	ld.shared.u32 	%r218, [%r27+3072];
	add.s32 	%r219, %r218, %r217;
	min.s32 	%r220, %r204, %r219;
	st.shared.u32 	[%r15], %r220;
	ld.shared.u32 	%r221, [%r24+304];
	ld.shared.u32 	%r222, [%r27+3072];
	add.s32 	%r223, %r222, %r221;
	min.s32 	%r224, %r208, %r223;
	st.shared.u32 	[%r15+256], %r224;
	ld.shared.u32 	%r225, [%r24+560];
	ld.shared.u32 	%r226, [%r27+3072];
	add.s32 	%r227, %r226, %r225;
	min.s32 	%r228, %r212, %r227;
	st.shared.u32 	[%r15+512], %r228;
	ld.shared.u32 	%r229, [%r24+816];
	ld.shared.u32 	%r230, [%r27+3072];
	add.s32 	%r231, %r230, %r229;
	min.s32 	%r232, %r216, %r231;
	st.shared.u32 	[%r15+768], %r232;
	ld.shared.u32 	%r233, [%r24+52];
	ld.shared.u32 	%r234, [%r27+3328];
	add.s32 	%r235, %r234, %r233;
	min.s32 	%r236, %r220, %r235;
	st.shared.u32 	[%r15], %r236;
	ld.shared.u32 	%r237, [%r24+308];
	ld.shared.u32 	%r238, [%r27+3328];
	add.s32 	%r239, %r238, %r237;
	min.s32 	%r240, %r224, %r239;
	st.shared.u32 	[%r15+256], %r240;
	ld.shared.u32 	%r241, [%r24+564];
	ld.shared.u32 	%r242, [%r27+3328];
	add.s32 	%r243, %r242, %r241;
	min.s32 	%r244, %r228, %r243;
	st.shared.u32 	[%r15+512], %r244;
	ld.shared.u32 	%r245, [%r24+820];
	ld.shared.u32 	%r246, [%r27+3328];
	add.s32 	%r247, %r246, %r245;
	min.s32 	%r248, %r232, %r247;
	st.shared.u32 	[%r15+768], %r248;
	ld.shared.u32 	%r249, [%r24+56];
	ld.shared.u32 	%r250, [%r27+3584];
	add.s32 	%r251, %r250, %r249;
	min.s32 	%r252, %r236, %r251;
	st.shared.u32 	[%r15], %r252;
	ld.shared.u32 	%r253, [%r24+312];
	ld.shared.u32 	%r254, [%r27+3584];
	add.s32 	%r255, %r254, %r253;
	min.s32 	%r256, %r240, %r255;
	st.shared.u32 	[%r15+256], %r256;
	ld.shared.u32 	%r257, [%r24+568];
	ld.shared.u32 	%r258, [%r27+3584];
	add.s32 	%r259, %r258, %r257;
	min.s32 	%r260, %r244, %r259;
	st.shared.u32 	[%r15+512], %r260;
	ld.shared.u32 	%r261, [%r24+824];
	ld.shared.u32 	%r262, [%r27+3584];
	add.s32 	%r263, %r262, %r261;
	min.s32 	%r264, %r248, %r263;
	st.shared.u32 	[%r15+768], %r264;
	ld.shared.u32 	%r265, [%r24+60];
	ld.shared.u32 	%r266, [%r27+3840];
	add.s32 	%r267, %r266, %r265;
	min.s32 	%r268, %r252, %r267;
	st.shared.u32 	[%r15], %r268;
	ld.shared.u32 	%r269, [%r24+316];
	ld.shared.u32 	%r270, [%r27+3840];
	add.s32 	%r271, %r270, %r269;
	min.s32 	%r272, %r256, %r271;
	st.shared.u32 	[%r15+256], %r272;
	ld.shared.u32 	%r273, [%r24+572];
	ld.shared.u32 	%r274, [%r27+3840];
	add.s32 	%r275, %r274, %r273;
	min.s32 	%r276, %r260, %r275;
	st.shared.u32 	[%r15+512], %r276;
	ld.shared.u32 	%r277, [%r24+828];
	ld.shared.u32 	%r278, [%r27+3840];
	add.s32 	%r279, %r278, %r277;
	min.s32 	%r280, %r264, %r279;
	st.shared.u32 	[%r15+768], %r280;
	ld.shared.u32 	%r281, [%r24+64];
	ld.shared.u32 	%r282, [%r27+4096];
	add.s32 	%r283, %r282, %r281;
	min.s32 	%r284, %r268, %r283;
	st.shared.u32 	[%r15], %r284;
	ld.shared.u32 	%r285, [%r24+320];
	ld.shared.u32 	%r286, [%r27+4096];
	add.s32 	%r287, %r286, %r285;
	min.s32 	%r288, %r272, %r287;
	st.shared.u32 	[%r15+256], %r288;
	ld.shared.u32 	%r289, [%r24+576];
	ld.shared.u32 	%r290, [%r27+4096];
	add.s32 	%r291, %r290, %r289;
	min.s32 	%r292, %r276, %r291;
	st.shared.u32 	[%r15+512], %r292;
	ld.shared.u32 	%r293, [%r24+832];
	ld.shared.u32 	%r294, [%r27+4096];
	add.s32 	%r295, %r294, %r293;
	min.s32 	%r296, %r280, %r295;
	st.shared.u32 	[%r15+768], %r296;
	ld.shared.u32 	%r297, [%r24+68];
	ld.shared.u32 	%r298, [%r27+4352];
	add.s32 	%r299, %r298, %r297;
	min.s32 	%r300, %r284, %r299;
	st.shared.u32 	[%r15], %r300;
	ld.shared.u32 	%r301, [%r24+324];
	ld.shared.u32 	%r302, [%r27+4352];
	add.s32 	%r303, %r302, %r301;
	min.s32 	%r304, %r288, %r303;
	st.shared.u32 	[%r15+256], %r304;
	ld.shared.u32 	%r305, [%r24+580];
	ld.shared.u32 	%r306, [%r27+4352];
	add.s32 	%r307, %r306, %r305;
	min.s32 	%r308, %r292, %r307;
	st.shared.u32 	[%r15+512], %r308;
	ld.shared.u32 	%r309, [%r24+836];
	ld.shared.u32 	%r310, [%r27+4352];
	add.s32 	%r311, %r310, %r309;
	min.s32 	%r312, %r296, %r311;
	st.shared.u32 	[%r15+768], %r312;
	ld.shared.u32 	%r313, [%r24+72];
	ld.shared.u32 	%r314, [%r27+4608];
	add.s32 	%r315, %r314, %r313;
	min.s32 	%r316, %r300, %r315;
	st.shared.u32 	[%r15], %r316;
	ld.shared.u32 	%r317, [%r24+328];
	ld.shared.u32 	%r318, [%r27+4608];
	add.s32 	%r319, %r318, %r317;
	min.s32 	%r320, %r304, %r319;
	st.shared.u32 	[%r15+256], %r320;
	ld.shared.u32 	%r321, [%r24+584];
	ld.shared.u32 	%r322, [%r27+4608];
	add.s32 	%r323, %r322, %r321;
	min.s32 	%r324, %r308, %r323;
	st.shared.u32 	[%r15+512], %r324;
	ld.shared.u32 	%r325, [%r24+840];
	ld.shared.u32 	%r326, [%r27+4608];
	add.s32 	%r327, %r326, %r325;
	min.s32 	%r328, %r312, %r327;
	st.shared.u32 	[%r15+768], %r328;
	ld.shared.u32 	%r329, [%r24+76];
	ld.shared.u32 	%r330, [%r27+4864];
	add.s32 	%r331, %r330, %r329;
	min.s32 	%r332, %r316, %r331;
	st.shared.u32 	[%r15], %r332;
	ld.shared.u32 	%r333, [%r24+332];
	ld.shared.u32 	%r334, [%r27+4864];
	add.s32 	%r335, %r334, %r333;
	min.s32 	%r336, %r320, %r335;
	st.shared.u32 	[%r15+256], %r336;
	ld.shared.u32 	%r337, [%r24+588];
	ld.shared.u32 	%r338, [%r27+4864];
	add.s32 	%r339, %r338, %r337;
	min.s32 	%r340, %r324, %r339;
	st.shared.u32 	[%r15+512], %r340;
	ld.shared.u32 	%r341, [%r24+844];
	ld.shared.u32 	%r342, [%r27+4864];
	add.s32 	%r343, %r342, %r341;
	min.s32 	%r344, %r328, %r343;
	st.shared.u32 	[%r15+768], %r344;
	ld.shared.u32 	%r345, [%r24+80];
	ld.shared.u32 	%r346, [%r27+5120];
	add.s32 	%r347, %r346, %r345;
	min.s32 	%r348, %r332, %r347;
	st.shared.u32 	[%r15], %r348;
	ld.shared.u32 	%r349, [%r24+336];
	ld.shared.u32 	%r350, [%r27+5120];
	add.s32 	%r351, %r350, %r349;
	min.s32 	%r352, %r336, %r351;
	st.shared.u32 	[%r15+256], %r352;
	ld.shared.u32 	%r353, [%r24+592];
	ld.shared.u32 	%r354, [%r27+5120];
	add.s32 	%r355, %r354, %r353;
	min.s32 	%r356, %r340, %r355;
	st.shared.u32 	[%r15+512], %r356;
	ld.shared.u32 	%r357, [%r24+848];
	ld.shared.u32 	%r358, [%r27+5120];
	add.s32 	%r359, %r358, %r357;
	min.s32 	%r360, %r344, %r359;
	st.shared.u32 	[%r15+768], %r360;
	ld.shared.u32 	%r361, [%r24+84];
	ld.shared.u32 	%r362, [%r27+5376];
	add.s32 	%r363, %r362, %r361;
	min.s32 	%r364, %r348, %r363;
	st.shared.u32 	[%r15], %r364;
	ld.shared.u32 	%r365, [%r24+340];
	ld.shared.u32 	%r366, [%r27+5376];
	add.s32 	%r367, %r366, %r365;
	min.s32 	%r368, %r352, %r367;
	st.shared.u32 	[%r15+256], %r368;
	ld.shared.u32 	%r369, [%r24+596];
	ld.shared.u32 	%r370, [%r27+5376];
	add.s32 	%r371, %r370, %r369;
	min.s32 	%r372, %r356, %r371;
	st.shared.u32 	[%r15+512], %r372;
	ld.shared.u32 	%r373, [%r24+852];
	ld.shared.u32 	%r374, [%r27+5376];
	add.s32 	%r375, %r374, %r373;
	min.s32 	%r376, %r360, %r375;
	st.shared.u32 	[%r15+768], %r376;
	ld.shared.u32 	%r377, [%r24+88];
	ld.shared.u32 	%r378, [%r27+5632];
	add.s32 	%r379, %r378, %r377;
	min.s32 	%r380, %r364, %r379;
	st.shared.u32 	[%r15], %r380;
	ld.shared.u32 	%r381, [%r24+344];
	ld.shared.u32 	%r382, [%r27+5632];
	add.s32 	%r383, %r382, %r381;
	min.s32 	%r384, %r368, %r383;
	st.shared.u32 	[%r15+256], %r384;
	ld.shared.u32 	%r385, [%r24+600];
	ld.shared.u32 	%r386, [%r27+5632];
	add.s32 	%r387, %r386, %r385;
	min.s32 	%r388, %r372, %r387;
	st.shared.u32 	[%r15+512], %r388;
	ld.shared.u32 	%r389, [%r24+856];
	ld.shared.u32 	%r390, [%r27+5632];
	add.s32 	%r391, %r390, %r389;
	min.s32 	%r392, %r376, %r391;
	st.shared.u32 	[%r15+768], %r392;
	ld.shared.u32 	%r393, [%r24+92];
	ld.shared.u32 	%r394, [%r27+5888];
	add.s32 	%r395, %r394, %r393;
	min.s32 	%r396, %r380, %r395;
	st.shared.u32 	[%r15], %r396;
	ld.shared.u32 	%r397, [%r24+348];
	ld.shared.u32 	%r398, [%r27+5888];
	add.s32 	%r399, %r398, %r397;
	min.s32 	%r400, %r384, %r399;
	st.shared.u32 	[%r15+256], %r400;
	ld.shared.u32 	%r401, [%r24+604];
	ld.shared.u32 	%r402, [%r27+5888];
	add.s32 	%r403, %r402, %r401;
	min.s32 	%r404, %r388, %r403;
	st.shared.u32 	[%r15+512], %r404;
	ld.shared.u32 	%r405, [%r24+860];
	ld.shared.u32 	%r406, [%r27+5888];
	add.s32 	%r407, %r406, %r405;
	min.s32 	%r408, %r392, %r407;
	st.shared.u32 	[%r15+768], %r408;
	ld.shared.u32 	%r409, [%r24+96];
	ld.shared.u32 	%r410, [%r27+6144];
	add.s32 	%r411, %r410, %r409;
	min.s32 	%r412, %r396, %r411;
	st.shared.u32 	[%r15], %r412;
	ld.shared.u32 	%r413, [%r24+352];
	ld.shared.u32 	%r414, [%r27+6144];
	add.s32 	%r415, %r414, %r413;
	min.s32 	%r416, %r400, %r415;
	st.shared.u32 	[%r15+256], %r416;
	ld.shared.u32 	%r417, [%r24+608];
	ld.shared.u32 	%r418, [%r27+6144];
	add.s32 	%r419, %r418, %r417;
	min.s32 	%r420, %r404, %r419;
	st.shared.u32 	[%r15+512], %r420;
	ld.shared.u32 	%r421, [%r24+864];
	ld.shared.u32 	%r422, [%r27+6144];
	add.s32 	%r423, %r422, %r421;
	min.s32 	%r424, %r408, %r423;
	st.shared.u32 	[%r15+768], %r424;
	ld.shared.u32 	%r425, [%r24+100];
	ld.shared.u32 	%r426, [%r27+6400];
	add.s32 	%r427, %r426, %r425;
	min.s32 	%r428, %r412, %r427;
	st.shared.u32 	[%r15], %r428;
	ld.shared.u32 	%r429, [%r24+356];
	ld.shared.u32 	%r430, [%r27+6400];
	add.s32 	%r431, %r430, %r429;
	min.s32 	%r432, %r416, %r431;
	st.shared.u32 	[%r15+256], %r432;
	ld.shared.u32 	%r433, [%r24+612];
	ld.shared.u32 	%r434, [%r27+6400];
	add.s32 	%r435, %r434, %r433;
	min.s32 	%r436, %r420, %r435;
	st.shared.u32 	[%r15+512], %r436;
	ld.shared.u32 	%r437, [%r24+868];
	ld.shared.u32 	%r438, [%r27+6400];
	add.s32 	%r439, %r438, %r437;
	min.s32 	%r440, %r424, %r439;
	st.shared.u32 	[%r15+768], %r440;
	ld.shared.u32 	%r441, [%r24+104];
	ld.shared.u32 	%r442, [%r27+6656];
	add.s32 	%r443, %r442, %r441;
	min.s32 	%r444, %r428, %r443;
	st.shared.u32 	[%r15], %r444;
	ld.shared.u32 	%r445, [%r24+360];
	ld.shared.u32 	%r446, [%r27+6656];
	add.s32 	%r447, %r446, %r445;
	min.s32 	%r448, %r432, %r447;
	st.shared.u32 	[%r15+256], %r448;
	ld.shared.u32 	%r449, [%r24+616];
	ld.shared.u32 	%r450, [%r27+6656];
	add.s32 	%r451, %r450, %r449;
	min.s32 	%r452, %r436, %r451;
	st.shared.u32 	[%r15+512], %r452;
	ld.shared.u32 	%r453, [%r24+872];
	ld.shared.u32 	%r454, [%r27+6656];
	add.s32 	%r455, %r454, %r453;
	min.s32 	%r456, %r440, %r455;
	st.shared.u32 	[%r15+768], %r456;
	ld.shared.u32 	%r457, [%r24+108];
	ld.shared.u32 	%r458, [%r27+6912];
	add.s32 	%r459, %r458, %r457;
	min.s32 	%r460, %r444, %r459;
	st.shared.u32 	[%r15], %r460;
	ld.shared.u32 	%r461, [%r24+364];
	ld.shared.u32 	%r462, [%r27+6912];
	add.s32 	%r463, %r462, %r461;
	min.s32 	%r464, %r448, %r463;
	st.shared.u32 	[%r15+256], %r464;
	ld.shared.u32 	%r465, [%r24+620];
	ld.shared.u32 	%r466, [%r27+6912];
	add.s32 	%r467, %r466, %r465;
	min.s32 	%r468, %r452, %r467;
	st.shared.u32 	[%r15+512], %r468;
	ld.shared.u32 	%r469, [%r24+876];
	ld.shared.u32 	%r470, [%r27+6912];
	add.s32 	%r471, %r470, %r469;
	min.s32 	%r472, %r456, %r471;
	st.shared.u32 	[%r15+768], %r472;
	ld.shared.u32 	%r473, [%r24+112];
	ld.shared.u32 	%r474, [%r27+7168];
	add.s32 	%r475, %r474, %r473;
	min.s32 	%r476, %r460, %r475;
	st.shared.u32 	[%r15], %r476;
	ld.shared.u32 	%r477, [%r24+368];
	ld.shared.u32 	%r478, [%r27+7168];
	add.s32 	%r479, %r478, %r477;
	min.s32 	%r480, %r464, %r479;
	st.shared.u32 	[%r15+256], %r480;
	ld.shared.u32 	%r481, [%r24+624];
	ld.shared.u32 	%r482, [%r27+7168];
	add.s32 	%r483, %r482, %r481;
	min.s32 	%r484, %r468, %r483;
	st.shared.u32 	[%r15+512], %r484;
	ld.shared.u32 	%r485, [%r24+880];
	ld.shared.u32 	%r486, [%r27+7168];
	add.s32 	%r487, %r486, %r485;
	min.s32 	%r488, %r472, %r487;
	st.shared.u32 	[%r15+768], %r488;
	ld.shared.u32 	%r489, [%r24+116];
	ld.shared.u32 	%r490, [%r27+7424];
	add.s32 	%r491, %r490, %r489;
	min.s32 	%r492, %r476, %r491;
	st.shared.u32 	[%r15], %r492;
	ld.shared.u32 	%r493, [%r24+372];
	ld.shared.u32 	%r494, [%r27+7424];
	add.s32 	%r495, %r494, %r493;
	min.s32 	%r496, %r480, %r495;
	st.shared.u32 	[%r15+256], %r496;
	ld.shared.u32 	%r497, [%r24+628];
	ld.shared.u32 	%r498, [%r27+7424];
	add.s32 	%r499, %r498, %r497;
	min.s32 	%r500, %r484, %r499;
	st.shared.u32 	[%r15+512], %r500;
	ld.shared.u32 	%r501, [%r24+884];
	ld.shared.u32 	%r502, [%r27+7424];
	add.s32 	%r503, %r502, %r501;
	min.s32 	%r504, %r488, %r503;
	st.shared.u32 	[%r15+768], %r504;
	ld.shared.u32 	%r505, [%r24+120];
	ld.shared.u32 	%r506, [%r27+7680];
	add.s32 	%r507, %r506, %r505;
	min.s32 	%r508, %r492, %r507;
	st.shared.u32 	[%r15], %r508;
	ld.shared.u32 	%r509, [%r24+376];
	ld.shared.u32 	%r510, [%r27+7680];
	add.s32 	%r511, %r510, %r509;
	min.s32 	%r512, %r496, %r511;
	st.shared.u32 	[%r15+256], %r512;
	ld.shared.u32 	%r513, [%r24+632];
	ld.shared.u32 	%r514, [%r27+7680];
	add.s32 	%r515, %r514, %r513;
	min.s32 	%r516, %r500, %r515;
	st.shared.u32 	[%r15+512], %r516;
	ld.shared.u32 	%r517, [%r24+888];
	ld.shared.u32 	%r518, [%r27+7680];
	add.s32 	%r519, %r518, %r517;
	min.s32 	%r520, %r504, %r519;
	st.shared.u32 	[%r15+768], %r520;
	ld.shared.u32 	%r521, [%r24+124];
	ld.shared.u32 	%r522, [%r27+7936];
	add.s32 	%r523, %r522, %r521;
	min.s32 	%r524, %r508, %r523;
	st.shared.u32 	[%r15], %r524;
	ld.shared.u32 	%r525, [%r24+380];
	ld.shared.u32 	%r526, [%r27+7936];
	add.s32 	%r527, %r526, %r525;
	min.s32 	%r528, %r512, %r527;
	st.shared.u32 	[%r15+256], %r528;
	ld.shared.u32 	%r529, [%r24+636];
	ld.shared.u32 	%r530, [%r27+7936];
	add.s32 	%r531, %r530, %r529;
	min.s32 	%r532, %r516, %r531;
	st.shared.u32 	[%r15+512], %r532;
	ld.shared.u32 	%r533, [%r24+892];
	ld.shared.u32 	%r534, [%r27+7936];
	add.s32 	%r535, %r534, %r533;
	min.s32 	%r536, %r520, %r535;
	st.shared.u32 	[%r15+768], %r536;
	ld.shared.u32 	%r537, [%r24+128];
	ld.shared.u32 	%r538, [%r27+8192];
	add.s32 	%r539, %r538, %r537;
	min.s32 	%r540, %r524, %r539;
	st.shared.u32 	[%r15], %r540;
	ld.shared.u32 	%r541, [%r24+384];
	ld.shared.u32 	%r542, [%r27+8192];
	add.s32 	%r543, %r542, %r541;
	min.s32 	%r544, %r528, %r543;
	st.shared.u32 	[%r15+256], %r544;
	ld.shared.u32 	%r545, [%r24+640];
	ld.shared.u32 	%r546, [%r27+8192];
	add.s32 	%r547, %r546, %r545;
	min.s32 	%r548, %r532, %r547;
	st.shared.u32 	[%r15+512], %r548;
	ld.shared.u32 	%r549, [%r24+896];
	ld.shared.u32 	%r550, [%r27+8192];
	add.s32 	%r551, %r550, %r549;
	min.s32 	%r552, %r536, %r551;
	st.shared.u32 	[%r15+768], %r552;
	ld.shared.u32 	%r553, [%r24+132];
	ld.shared.u32 	%r554, [%r27+8448];
	add.s32 	%r555, %r554, %r553;
	min.s32 	%r556, %r540, %r555;
	st.shared.u32 	[%r15], %r556;
	ld.shared.u32 	%r557, [%r24+388];
	ld.shared.u32 	%r558, [%r27+8448];
	add.s32 	%r559, %r558, %r557;
	min.s32 	%r560, %r544, %r559;
	st.shared.u32 	[%r15+256], %r560;
	ld.shared.u32 	%r561, [%r24+644];
	ld.shared.u32 	%r562, [%r27+8448];
	add.s32 	%r563, %r562, %r561;
	min.s32 	%r564, %r548, %r563;
	st.shared.u32 	[%r15+512], %r564;
	ld.shared.u32 	%r565, [%r24+900];
	ld.shared.u32 	%r566, [%r27+8448];
	add.s32 	%r567, %r566, %r565;
	min.s32 	%r568, %r552, %r567;
	st.shared.u32 	[%r15+768], %r568;
	ld.shared.u32 	%r569, [%r24+136];
	ld.shared.u32 	%r570, [%r27+8704];
	add.s32 	%r571, %r570, %r569;
	min.s32 	%r572, %r556, %r571;
	st.shared.u32 	[%r15], %r572;
	ld.shared.u32 	%r573, [%r24+392];
	ld.shared.u32 	%r574, [%r27+8704];
	add.s32 	%r575, %r574, %r573;
	min.s32 	%r576, %r560, %r575;
	st.shared.u32 	[%r15+256], %r576;
	ld.shared.u32 	%r577, [%r24+648];
	ld.shared.u32 	%r578, [%r27+8704];
	add.s32 	%r579, %r578, %r577;
	min.s32 	%r580, %r564, %r579;
	st.shared.u32 	[%r15+512], %r580;
	ld.shared.u32 	%r581, [%r24+904];
	ld.shared.u32 	%r582, [%r27+8704];
	add.s32 	%r583, %r582, %r581;
	min.s32 	%r584, %r568, %r583;
	st.shared.u32 	[%r15+768], %r584;
	ld.shared.u32 	%r585, [%r24+140];
	ld.shared.u32 	%r586, [%r27+8960];
	add.s32 	%r587, %r586, %r585;
	min.s32 	%r588, %r572, %r587;
	st.shared.u32 	[%r15], %r588;
	ld.shared.u32 	%r589, [%r24+396];
	ld.shared.u32 	%r590, [%r27+8960];
	add.s32 	%r591, %r590, %r589;
	min.s32 	%r592, %r576, %r591;
	st.shared.u32 	[%r15+256], %r592;
	ld.shared.u32 	%r593, [%r24+652];
	ld.shared.u32 	%r594, [%r27+8960];
	add.s32 	%r595, %r594, %r593;
	min.s32 	%r596, %r580, %r595;
	st.shared.u32 	[%r15+512], %r596;
	ld.shared.u32 	%r597, [%r24+908];
	ld.shared.u32 	%r598, [%r27+8960];
	add.s32 	%r599, %r598, %r597;
	min.s32 	%r600, %r584, %r599;
	st.shared.u32 	[%r15+768], %r600;
	ld.shared.u32 	%r601, [%r24+144];
	ld.shared.u32 	%r602, [%r27+9216];
	add.s32 	%r603, %r602, %r601;
	min.s32 	%r604, %r588, %r603;
	st.shared.u32 	[%r15], %r604;
	ld.shared.u32 	%r605, [%r24+400];
	ld.shared.u32 	%r606, [%r27+9216];
	add.s32 	%r607, %r606, %r605;
	min.s32 	%r608, %r592, %r607;
	st.shared.u32 	[%r15+256], %r608;
	ld.shared.u32 	%r609, [%r24+656];
	ld.shared.u32 	%r610, [%r27+9216];
	add.s32 	%r611, %r610, %r609;
	min.s32 	%r612, %r596, %r611;
	st.shared.u32 	[%r15+512], %r612;
	ld.shared.u32 	%r613, [%r24+912];
	ld.shared.u32 	%r614, [%r27+9216];
	add.s32 	%r615, %r614, %r613;
	min.s32 	%r616, %r600, %r615;
	st.shared.u32 	[%r15+768], %r616;
	ld.shared.u32 	%r617, [%r24+148];
	ld.shared.u32 	%r618, [%r27+9472];
	add.s32 	%r619, %r618, %r617;
	min.s32 	%r620, %r604, %r619;
	st.shared.u32 	[%r15], %r620;
	ld.shared.u32 	%r621, [%r24+404];
	ld.shared.u32 	%r622, [%r27+9472];
	add.s32 	%r623, %r622, %r621;
	min.s32 	%r624, %r608, %r623;
	st.shared.u32 	[%r15+256], %r624;
	ld.shared.u32 	%r625, [%r24+660];
	ld.shared.u32 	%r626, [%r27+9472];
	add.s32 	%r627, %r626, %r625;
	min.s32 	%r628, %r612, %r627;
	st.shared.u32 	[%r15+512], %r628;
	ld.shared.u32 	%r629, [%r24+916];
	ld.shared.u32 	%r630, [%r27+9472];
	add.s32 	%r631, %r630, %r629;
	min.s32 	%r632, %r616, %r631;
	st.shared.u32 	[%r15+768], %r632;
	ld.shared.u32 	%r633, [%r24+152];
	ld.shared.u32 	%r634, [%r27+9728];
	add.s32 	%r635, %r634, %r633;
	min.s32 	%r636, %r620, %r635;
	st.shared.u32 	[%r15], %r636;
	ld.shared.u32 	%r637, [%r24+408];
	ld.shared.u32 	%r638, [%r27+9728];
	add.s32 	%r639, %r638, %r637;
	min.s32 	%r640, %r624, %r639;
	st.shared.u32 	[%r15+256], %r640;
	ld.shared.u32 	%r641, [%r24+664];
	ld.shared.u32 	%r642, [%r27+9728];
	add.s32 	%r643, %r642, %r641;
	min.s32 	%r644, %r628, %r643;
	st.shared.u32 	[%r15+512], %r644;
	ld.shared.u32 	%r645, [%r24+920];
	ld.shared.u32 	%r646, [%r27+9728];
	add.s32 	%r647, %r646, %r645;
	min.s32 	%r648, %r632, %r647;
	st.shared.u32 	[%r15+768], %r648;
	ld.shared.u32 	%r649, [%r24+156];
	ld.shared.u32 	%r650, [%r27+9984];
	add.s32 	%r651, %r650, %r649;
	min.s32 	%r652, %r636, %r651;
	st.shared.u32 	[%r15], %r652;
	ld.shared.u32 	%r653, [%r24+412];
	ld.shared.u32 	%r654, [%r27+9984];
	add.s32 	%r655, %r654, %r653;
	min.s32 	%r656, %r640, %r655;
	st.shared.u32 	[%r15+256], %r656;
	ld.shared.u32 	%r657, [%r24+668];
	ld.shared.u32 	%r658, [%r27+9984];
	add.s32 	%r659, %r658, %r657;
	min.s32 	%r660, %r644, %r659;
	st.shared.u32 	[%r15+512], %r660;
	ld.shared.u32 	%r661, [%r24+924];
	ld.shared.u32 	%r662, [%r27+9984];
	add.s32 	%r663, %r662, %r661;
	min.s32 	%r664, %r648, %r663;
	st.shared.u32 	[%r15+768], %r664;
	ld.shared.u32 	%r665, [%r24+160];
	ld.shared.u32 	%r666, [%r27+10240];
	add.s32 	%r667, %r666, %r665;
	min.s32 	%r668, %r652, %r667;
	st.shared.u32 	[%r15], %r668;
	ld.shared.u32 	%r669, [%r24+416];
	ld.shared.u32 	%r670, [%r27+10240];
	add.s32 	%r671, %r670, %r669;
	min.s32 	%r672, %r656, %r671;
	st.shared.u32 	[%r15+256], %r672;
	ld.shared.u32 	%r673, [%r24+672];
	ld.shared.u32 	%r674, [%r27+10240];
	add.s32 	%r675, %r674, %r673;
	min.s32 	%r676, %r660, %r675;
	st.shared.u32 	[%r15+512], %r676;
	ld.shared.u32 	%r677, [%r24+928];
	ld.shared.u32 	%r678, [%r27+10240];
	add.s32 	%r679, %r678, %r677;
	min.s32 	%r680, %r664, %r679;
	st.shared.u32 	[%r15+768], %r680;
	ld.shared.u32 	%r681, [%r24+164];
	ld.shared.u32 	%r682, [%r27+10496];
	add.s32 	%r683, %r682, %r681;
	min.s32 	%r684, %r668, %r683;
	st.shared.u32 	[%r15], %r684;
	ld.shared.u32 	%r685, [%r24+420];
	ld.shared.u32 	%r686, [%r27+10496];
	add.s32 	%r687, %r686, %r685;
	min.s32 	%r688, %r672, %r687;
	st.shared.u32 	[%r15+256], %r688;
	ld.shared.u32 	%r689, [%r24+676];
	ld.shared.u32 	%r690, [%r27+10496];
	add.s32 	%r691, %r690, %r689;
	min.s32 	%r692, %r676, %r691;
	st.shared.u32 	[%r15+512], %r692;
	ld.shared.u32 	%r693, [%r24+932];
	ld.shared.u32 	%r694, [%r27+10496];
	add.s32 	%r695, %r694, %r693;
	min.s32 	%r696, %r680, %r695;
	st.shared.u32 	[%r15+768], %r696;
	ld.shared.u32 	%r697, [%r24+168];
	ld.shared.u32 	%r698, [%r27+10752];
	add.s32 	%r699, %r698, %r697;
	min.s32 	%r700, %r684, %r699;
	st.shared.u32 	[%r15], %r700;
	ld.shared.u32 	%r701, [%r24+424];
	ld.shared.u32 	%r702, [%r27+10752];
	add.s32 	%r703, %r702, %r701;
	min.s32 	%r704, %r688, %r703;
	st.shared.u32 	[%r15+256], %r704;
	ld.shared.u32 	%r705, [%r24+680];
	ld.shared.u32 	%r706, [%r27+10752];
	add.s32 	%r707, %r706, %r705;
	min.s32 	%r708, %r692, %r707;
	st.shared.u32 	[%r15+512], %r708;
	ld.shared.u32 	%r709, [%r24+936];
	ld.shared.u32 	%r710, [%r27+10752];
	add.s32 	%r711, %r710, %r709;
	min.s32 	%r712, %r696, %r711;
	st.shared.u32 	[%r15+768], %r712;
	ld.shared.u32 	%r713, [%r24+172];
	ld.shared.u32 	%r714, [%r27+11008];
	add.s32 	%r715, %r714, %r713;
	min.s32 	%r716, %r700, %r715;
	st.shared.u32 	[%r15], %r716;
	ld.shared.u32 	%r717, [%r24+428];
	ld.shared.u32 	%r718, [%r27+11008];
	add.s32 	%r719, %r718, %r717;
	min.s32 	%r720, %r704, %r719;
	st.shared.u32 	[%r15+256], %r720;
	ld.shared.u32 	%r721, [%r24+684];
	ld.shared.u32 	%r722, [%r27+11008];
	add.s32 	%r723, %r722, %r721;
	min.s32 	%r724, %r708, %r723;
	st.shared.u32 	[%r15+512], %r724;
	ld.shared.u32 	%r725, [%r24+940];
	ld.shared.u32 	%r726, [%r27+11008];
	add.s32 	%r727, %r726, %r725;
	min.s32 	%r728, %r712, %r727;
	st.shared.u32 	[%r15+768], %r728;
	ld.shared.u32 	%r729, [%r24+176];
	ld.shared.u32 	%r730, [%r27+11264];
	add.s32 	%r731, %r730, %r729;
	min.s32 	%r732, %r716, %r731;
	st.shared.u32 	[%r15], %r732;
	ld.shared.u32 	%r733, [%r24+432];
	ld.shared.u32 	%r734, [%r27+11264];
	add.s32 	%r735, %r734, %r733;
	min.s32 	%r736, %r720, %r735;
	st.shared.u32 	[%r15+256], %r736;
	ld.shared.u32 	%r737, [%r24+688];
	ld.shared.u32 	%r738, [%r27+11264];
	add.s32 	%r739, %r738, %r737;
	min.s32 	%r740, %r724, %r739;
	st.shared.u32 	[%r15+512], %r740;
	ld.shared.u32 	%r741, [%r24+944];
	ld.shared.u32 	%r742, [%r27+11264];
	add.s32 	%r743, %r742, %r741;
	min.s32 	%r744, %r728, %r743;
	st.shared.u32 	[%r15+768], %r744;
	ld.shared.u32 	%r745, [%r24+180];
	ld.shared.u32 	%r746, [%r27+11520];
	add.s32 	%r747, %r746, %r745;
	min.s32 	%r748, %r732, %r747;
	st.shared.u32 	[%r15], %r748;
	ld.shared.u32 	%r749, [%r24+436];
	ld.shared.u32 	%r750, [%r27+11520];
	add.s32 	%r751, %r750, %r749;
	min.s32 	%r752, %r736, %r751;
	st.shared.u32 	[%r15+256], %r752;
	ld.shared.u32 	%r753, [%r24+692];
	ld.shared.u32 	%r754, [%r27+11520];
	add.s32 	%r755, %r754, %r753;
	min.s32 	%r756, %r740, %r755;
	st.shared.u32 	[%r15+512], %r756;
	ld.shared.u32 	%r757, [%r24+948];
	ld.shared.u32 	%r758, [%r27+11520];
	add.s32 	%r759, %r758, %r757;
	min.s32 	%r760, %r744, %r759;
	st.shared.u32 	[%r15+768], %r760;
	ld.shared.u32 	%r761, [%r24+184];
	ld.shared.u32 	%r762, [%r27+11776];
	add.s32 	%r763, %r762, %r761;
	min.s32 	%r764, %r748, %r763;
	st.shared.u32 	[%r15], %r764;
	ld.shared.u32 	%r765, [%r24+440];
	ld.shared.u32 	%r766, [%r27+11776];
	add.s32 	%r767, %r766, %r765;
	min.s32 	%r768, %r752, %r767;
	st.shared.u32 	[%r15+256], %r768;
	ld.shared.u32 	%r769, [%r24+696];
	ld.shared.u32 	%r770, [%r27+11776];
	add.s32 	%r771, %r770, %r769;
	min.s32 	%r772, %r756, %r771;
	st.shared.u32 	[%r15+512], %r772;
	ld.shared.u32 	%r773, [%r24+952];
	ld.shared.u32 	%r774, [%r27+11776];
	add.s32 	%r775, %r774, %r773;
	min.s32 	%r776, %r760, %r775;
	st.shared.u32 	[%r15+768], %r776;
	ld.shared.u32 	%r777, [%r24+188];
	ld.shared.u32 	%r778, [%r27+12032];
	add.s32 	%r779, %r778, %r777;
	min.s32 	%r780, %r764, %r779;
	st.shared.u32 	[%r15], %r780;
	ld.shared.u32 	%r781, [%r24+444];
	ld.shared.u32 	%r782, [%r27+12032];
	add.s32 	%r783, %r782, %r781;
	min.s32 	%r784, %r768, %r783;
	st.shared.u32 	[%r15+256], %r784;
	ld.shared.u32 	%r785, [%r24+700];
	ld.shared.u32 	%r786, [%r27+12032];
	add.s32 	%r787, %r786, %r785;
	min.s32 	%r788, %r772, %r787;
	st.shared.u32 	[%r15+512], %r788;
	ld.shared.u32 	%r789, [%r24+956];
	ld.shared.u32 	%r790, [%r27+12032];
	add.s32 	%r791, %r790, %r789;
	min.s32 	%r792, %r776, %r791;
	st.shared.u32 	[%r15+768], %r792;
	ld.shared.u32 	%r793, [%r24+192];
	ld.shared.u32 	%r794, [%r27+12288];
	add.s32 	%r795, %r794, %r793;
	min.s32 	%r796, %r780, %r795;
	st.shared.u32 	[%r15], %r796;
	ld.shared.u32 	%r797, [%r24+448];
	ld.shared.u32 	%r798, [%r27+12288];
	add.s32 	%r799, %r798, %r797;
	min.s32 	%r800, %r784, %r799;
	st.shared.u32 	[%r15+256], %r800;
	ld.shared.u32 	%r801, [%r24+704];
	ld.shared.u32 	%r802, [%r27+12288];
	add.s32 	%r803, %r802, %r801;
	min.s32 	%r804, %r788, %r803;
	st.shared.u32 	[%r15+512], %r804;
	ld.shared.u32 	%r805, [%r24+960];
	ld.shared.u32 	%r806, [%r27+12288];
	add.s32 	%r807, %r806, %r805;
	min.s32 	%r808, %r792, %r807;
	st.shared.u32 	[%r15+768], %r808;
	ld.shared.u32 	%r809, [%r24+196];
	ld.shared.u32 	%r810, [%r27+12544];
	add.s32 	%r811, %r810, %r809;
	min.s32 	%r812, %r796, %r811;
	st.shared.u32 	[%r15], %r812;
	ld.shared.u32 	%r813, [%r24+452];
	ld.shared.u32 	%r814, [%r27+12544];
	add.s32 	%r815, %r814, %r813;
	min.s32 	%r816, %r800, %r815;
	st.shared.u32 	[%r15+256], %r816;
	ld.shared.u32 	%r817, [%r24+708];
	ld.shared.u32 	%r818, [%r27+12544];
	add.s32 	%r819, %r818, %r817;
	min.s32 	%r820, %r804, %r819;
	st.shared.u32 	[%r15+512], %r820;
	ld.shared.u32 	%r821, [%r24+964];
	ld.shared.u32 	%r822, [%r27+12544];
	add.s32 	%r823, %r822, %r821;
	min.s32 	%r824, %r808, %r823;
	st.shared.u32 	[%r15+768], %r824;
	ld.shared.u32 	%r825, [%r24+200];
	ld.shared.u32 	%r826, [%r27+12800];
	add.s32 	%r827, %r826, %r825;
	min.s32 	%r828, %r812, %r827;
	st.shared.u32 	[%r15], %r828;
	ld.shared.u32 	%r829, [%r24+456];
	ld.shared.u32 	%r830, [%r27+12800];
	add.s32 	%r831, %r830, %r829;
	min.s32 	%r832, %r816, %r831;
	st.shared.u32 	[%r15+256], %r832;
	ld.shared.u32 	%r833, [%r24+712];
	ld.shared.u32 	%r834, [%r27+12800];
	add.s32 	%r835, %r834, %r833;
	min.s32 	%r836, %r820, %r835;
	st.shared.u32 	[%r15+512], %r836;
	ld.shared.u32 	%r837, [%r24+968];
	ld.shared.u32 	%r838, [%r27+12800];
	add.s32 	%r839, %r838, %r837;
	min.s32 	%r840, %r824, %r839;
	st.shared.u32 	[%r15+768], %r840;
	ld.shared.u32 	%r841, [%r24+204];
	ld.shared.u32 	%r842, [%r27+13056];
	add.s32 	%r843, %r842, %r841;
	min.s32 	%r844, %r828, %r843;
	st.shared.u32 	[%r15], %r844;
	ld.shared.u32 	%r845, [%r24+460];
	ld.shared.u32 	%r846, [%r27+13056];
	add.s32 	%r847, %r846, %r845;
	min.s32 	%r848, %r832, %r847;
	st.shared.u32 	[%r15+256], %r848;
	ld.shared.u32 	%r849, [%r24+716];
	ld.shared.u32 	%r850, [%r27+13056];
	add.s32 	%r851, %r850, %r849;
	min.s32 	%r852, %r836, %r851;
	st.shared.u32 	[%r15+512], %r852;
	ld.shared.u32 	%r853, [%r24+972];
	ld.shared.u32 	%r854, [%r27+13056];
	add.s32 	%r855, %r854, %r853;
	min.s32 	%r856, %r840, %r855;
	st.shared.u32 	[%r15+768], %r856;
	ld.shared.u32 	%r857, [%r24+208];
	ld.shared.u32 	%r858, [%r27+13312];
	add.s32 	%r859, %r858, %r857;
	min.s32 	%r860, %r844, %r859;
	st.shared.u32 	[%r15], %r860;
	ld.shared.u32 	%r861, [%r24+464];
	ld.shared.u32 	%r862, [%r27+13312];
	add.s32 	%r863, %r862, %r861;
	min.s32 	%r864, %r848, %r863;
	st.shared.u32 	[%r15+256], %r864;
	ld.shared.u32 	%r865, [%r24+720];
	ld.shared.u32 	%r866, [%r27+13312];
	add.s32 	%r867, %r866, %r865;
	min.s32 	%r868, %r852, %r867;
	st.shared.u32 	[%r15+512], %r868;
	ld.shared.u32 	%r869, [%r24+976];
	ld.shared.u32 	%r870, [%r27+13312];
	add.s32 	%r871, %r870, %r869;
	min.s32 	%r872, %r856, %r871;
	st.shared.u32 	[%r15+768], %r872;
	ld.shared.u32 	%r873, [%r24+212];
	ld.shared.u32 	%r874, [%r27+13568];
	add.s32 	%r875, %r874, %r873;
	min.s32 	%r876, %r860, %r875;
	st.shared.u32 	[%r15], %r876;
	ld.shared.u32 	%r877, [%r24+468];
	ld.shared.u32 	%r878, [%r27+13568];
	add.s32 	%r879, %r878, %r877;
	min.s32 	%r880, %r864, %r879;
	st.shared.u32 	[%r15+256], %r880;
	ld.shared.u32 	%r881, [%r24+724];
	ld.shared.u32 	%r882, [%r27+13568];
	add.s32 	%r883, %r882, %r881;
	min.s32 	%r884, %r868, %r883;
	st.shared.u32 	[%r15+512], %r884;
	ld.shared.u32 	%r885, [%r24+980];
	ld.shared.u32 	%r886, [%r27+13568];
	add.s32 	%r887, %r886, %r885;
	min.s32 	%r888, %r872, %r887;
	st.shared.u32 	[%r15+768], %r888;
	ld.shared.u32 	%r889, [%r24+216];
	ld.shared.u32 	%r890, [%r27+13824];
	add.s32 	%r891, %r890, %r889;
	min.s32 	%r892, %r876, %r891;
	st.shared.u32 	[%r15], %r892;
	ld.shared.u32 	%r893, [%r24+472];
	ld.shared.u32 	%r894, [%r27+13824];
	add.s32 	%r895, %r894, %r893;
	min.s32 	%r896, %r880, %r895;
	st.shared.u32 	[%r15+256], %r896;
	ld.shared.u32 	%r897, [%r24+728];
	ld.shared.u32 	%r898, [%r27+13824];
	add.s32 	%r899, %r898, %r897;
	min.s32 	%r900, %r884, %r899;
	st.shared.u32 	[%r15+512], %r900;
	ld.shared.u32 	%r901, [%r24+984];
	ld.shared.u32 	%r902, [%r27+13824];
	add.s32 	%r903, %r902, %r901;
	min.s32 	%r904, %r888, %r903;
	st.shared.u32 	[%r15+768], %r904;
	ld.shared.u32 	%r905, [%r24+220];
	ld.shared.u32 	%r906, [%r27+14080];
	add.s32 	%r907, %r906, %r905;
	min.s32 	%r908, %r892, %r907;
	st.shared.u32 	[%r15], %r908;
	ld.shared.u32 	%r909, [%r24+476];
	ld.shared.u32 	%r910, [%r27+14080];
	add.s32 	%r911, %r910, %r909;
	min.s32 	%r912, %r896, %r911;
	st.shared.u32 	[%r15+256], %r912;
	ld.shared.u32 	%r913, [%r24+732];
	ld.shared.u32 	%r914, [%r27+14080];
	add.s32 	%r915, %r914, %r913;
	min.s32 	%r916, %r900, %r915;
	st.shared.u32 	[%r15+512], %r916;
	ld.shared.u32 	%r917, [%r24+988];
	ld.shared.u32 	%r918, [%r27+14080];
	add.s32 	%r919, %r918, %r917;
	min.s32 	%r920, %r904, %r919;
	st.shared.u32 	[%r15+768], %r920;
	ld.shared.u32 	%r921, [%r24+224];
	ld.shared.u32 	%r922, [%r27+14336];
	add.s32 	%r923, %r922, %r921;
	min.s32 	%r924, %r908, %r923;
	st.shared.u32 	[%r15], %r924;
	ld.shared.u32 	%r925, [%r24+480];
	ld.shared.u32 	%r926, [%r27+14336];
	add.s32 	%r927, %r926, %r925;
	min.s32 	%r928, %r912, %r927;
	st.shared.u32 	[%r15+256], %r928;
	ld.shared.u32 	%r929, [%r24+736];
	ld.shared.u32 	%r930, [%r27+14336];
	add.s32 	%r931, %r930, %r929;
	min.s32 	%r932, %r916, %r931;
	st.shared.u32 	[%r15+512], %r932;
	ld.shared.u32 	%r933, [%r24+992];
	ld.shared.u32 	%r934, [%r27+14336];
	add.s32 	%r935, %r934, %r933;
	min.s32 	%r936, %r920, %r935;
	st.shared.u32 	[%r15+768], %r936;
	ld.shared.u32 	%r937, [%r24+228];
	ld.shared.u32 	%r938, [%r27+14592];
	add.s32 	%r939, %r938, %r937;
	min.s32 	%r940, %r924, %r939;
	st.shared.u32 	[%r15], %r940;
	ld.shared.u32 	%r941, [%r24+484];
	ld.shared.u32 	%r942, [%r27+14592];
	add.s32 	%r943, %r942, %r941;
	min.s32 	%r944, %r928, %r943;
	st.shared.u32 	[%r15+256], %r944;
	ld.shared.u32 	%r945, [%r24+740];
	ld.shared.u32 	%r946, [%r27+14592];
	add.s32 	%r947, %r946, %r945;
	min.s32 	%r948, %r932, %r947;
	st.shared.u32 	[%r15+512], %r948;
	ld.shared.u32 	%r949, [%r24+996];
	ld.shared.u32 	%r950, [%r27+14592];
	add.s32 	%r951, %r950, %r949;
	min.s32 	%r952, %r936, %r951;
	st.shared.u32 	[%r15+768], %r952;
	ld.shared.u32 	%r953, [%r24+232];
	ld.shared.u32 	%r954, [%r27+14848];
	add.s32 	%r955, %r954, %r953;
	min.s32 	%r956, %r940, %r955;
	st.shared.u32 	[%r15], %r956;
	ld.shared.u32 	%r957, [%r24+488];
	ld.shared.u32 	%r958, [%r27+14848];
	add.s32 	%r959, %r958, %r957;
	min.s32 	%r960, %r944, %r959;
	st.shared.u32 	[%r15+256], %r960;
	ld.shared.u32 	%r961, [%r24+744];
	ld.shared.u32 	%r962, [%r27+14848];
	add.s32 	%r963, %r962, %r961;
	min.s32 	%r964, %r948, %r963;
	st.shared.u32 	[%r15+512], %r964;
	ld.shared.u32 	%r965, [%r24+1000];
	ld.shared.u32 	%r966, [%r27+14848];
	add.s32 	%r967, %r966, %r965;
	min.s32 	%r968, %r952, %r967;
	st.shared.u32 	[%r15+768], %r968;
	ld.shared.u32 	%r969, [%r24+236];
	ld.shared.u32 	%r970, [%r27+15104];
	add.s32 	%r971, %r970, %r969;
	min.s32 	%r972, %r956, %r971;
	st.shared.u32 	[%r15], %r972;
	ld.shared.u32 	%r973, [%r24+492];
	ld.shared.u32 	%r974, [%r27+15104];
	add.s32 	%r975, %r974, %r973;
	min.s32 	%r976, %r960, %r975;
	st.shared.u32 	[%r15+256], %r976;
	ld.shared.u32 	%r977, [%r24+748];
	ld.shared.u32 	%r978, [%r27+15104];
	add.s32 	%r979, %r978, %r977;
	min.s32 	%r980, %r964, %r979;
	st.shared.u32 	[%r15+512], %r980;
	ld.shared.u32 	%r981, [%r24+1004];
	ld.shared.u32 	%r982, [%r27+15104];
	add.s32 	%r983, %r982, %r981;
	min.s32 	%r984, %r968, %r983;
	st.shared.u32 	[%r15+768], %r984;
	ld.shared.u32 	%r985, [%r24+240];
	ld.shared.u32 	%r986, [%r27+15360];
	add.s32 	%r987, %r986, %r985;
	min.s32 	%r988, %r972, %r987;
	st.shared.u32 	[%r15], %r988;
	ld.shared.u32 	%r989, [%r24+496];
	ld.shared.u32 	%r990, [%r27+15360];
	add.s32 	%r991, %r990, %r989;
	min.s32 	%r992, %r976, %r991;
	st.shared.u32 	[%r15+256], %r992;
	ld.shared.u32 	%r993, [%r24+752];
	ld.shared.u32 	%r994, [%r27+15360];
	add.s32 	%r995, %r994, %r993;
	min.s32 	%r996, %r980, %r995;
	st.shared.u32 	[%r15+512], %r996;
	ld.shared.u32 	%r997, [%r24+1008];
	ld.shared.u32 	%r998, [%r27+15360];
	add.s32 	%r999, %r998, %r997;
	min.s32 	%r1000, %r984, %r999;
	st.shared.u32 	[%r15+768], %r1000;
	ld.shared.u32 	%r1001, [%r24+244];
	ld.shared.u32 	%r1002, [%r27+15616];
	add.s32 	%r1003, %r1002, %r1001;
	min.s32 	%r1004, %r988, %r1003;
	st.shared.u32 	[%r15], %r1004;
	ld.shared.u32 	%r1005, [%r24+500];
	ld.shared.u32 	%r1006, [%r27+15616];
	add.s32 	%r1007, %r1006, %r1005;
	min.s32 	%r1008, %r992, %r1007;
	st.shared.u32 	[%r15+256], %r1008;
	ld.shared.u32 	%r1009, [%r24+756];
	ld.shared.u32 	%r1010, [%r27+15616];
	add.s32 	%r1011, %r1010, %r1009;
	min.s32 	%r1012, %r996, %r1011;
	st.shared.u32 	[%r15+512], %r1012;
	ld.shared.u32 	%r1013, [%r24+1012];
	ld.shared.u32 	%r1014, [%r27+15616];
	add.s32 	%r1015, %r1014, %r1013;
	min.s32 	%r1016, %r1000, %r1015;
	st.shared.u32 	[%r15+768], %r1016;
	ld.shared.u32 	%r1017, [%r24+248];
	ld.shared.u32 	%r1018, [%r27+15872];
	add.s32 	%r1019, %r1018, %r1017;
	min.s32 	%r1020, %r1004, %r1019;
	st.shared.u32 	[%r15], %r1020;
	ld.shared.u32 	%r1021, [%r24+504];
	ld.shared.u32 	%r1022, [%r27+15872];
	add.s32 	%r1023, %r1022, %r1021;
	min.s32 	%r1024, %r1008, %r1023;
	st.shared.u32 	[%r15+256], %r1024;
	ld.shared.u32 	%r1025, [%r24+760];
	ld.shared.u32 	%r1026, [%r27+15872];
	add.s32 	%r1027, %r1026, %r1025;
	min.s32 	%r1028, %r1012, %r1027;
	st.shared.u32 	[%r15+512], %r1028;
	ld.shared.u32 	%r1029, [%r24+1016];
	ld.shared.u32 	%r1030, [%r27+15872];
	add.s32 	%r1031, %r1030, %r1029;
	min.s32 	%r1032, %r1016, %r1031;
	st.shared.u32 	[%r15+768], %r1032;
	ld.shared.u32 	%r1033, [%r24+252];
	ld.shared.u32 	%r1034, [%r27+16128];
	add.s32 	%r1035, %r1034, %r1033;
	min.s32 	%r1036, %r1020, %r1035;
	st.shared.u32 	[%r15], %r1036;
	ld.shared.u32 	%r1037, [%r24+508];
	ld.shared.u32 	%r1038, [%r27+16128];
	add.s32 	%r1039, %r1038, %r1037;
	min.s32 	%r1040, %r1024, %r1039;
	st.shared.u32 	[%r15+256], %r1040;
	ld.shared.u32 	%r1041, [%r24+764];
	ld.shared.u32 	%r1042, [%r27+16128];
	add.s32 	%r1043, %r1042, %r1041;
	min.s32 	%r1044, %r1028, %r1043;
	st.shared.u32 	[%r15+512], %r1044;
	ld.shared.u32 	%r1045, [%r24+1020];
	ld.shared.u32 	%r1046, [%r27+16128];
	add.s32 	%r1047, %r1046, %r1045;
	min.s32 	%r1048, %r1032, %r1047;
	st.shared.u32 	[%r15+768], %r1048;
	bar.sync 	0;
	ld.shared.u32 	%r1049, [%r15];
	st.global.u32 	[%rd4], %r1049;
	ld.shared.u32 	%r1050, [%r15+256];
	st.global.u32 	[%rd6], %r1050;
	ld.shared.u32 	%r1051, [%r15+512];
	st.global.u32 	[%rd7], %r1051;
	ld.shared.u32 	%r1052, [%r15+768];
	st.global.u32 	[%rd8], %r1052;
	ret;

}
	// .globl	_Z6phase2Pii
.visible .entry _Z6phase2Pii(
	.param .u64 .ptr .align 1 _Z6phase2Pii_param_0,
	.param .u32 _Z6phase2Pii_param_1
)
{
	.reg .pred 	%p<66>;
	.reg .b32 	%r<2152>;
	.reg .b64 	%rd<14>;
	// demoted variable
	.shared .align 4 .b8 _ZZ6phase2PiiE13shared_memory[49152];
	ld.param.u64 	%rd5, [_Z6phase2Pii_param_0];
	ld.param.u32 	%r1093, [_Z6phase2Pii_param_1];
	cvta.to.global.u64 	%rd6, %rd5;
	mov.u32 	%r1, %tid.x;
	mov.u32 	%r1094, %tid.y;
	shl.b32 	%r1095, %r1094, 2;
	shl.b32 	%r1096, %r1093, 6;
	add.s32 	%r1097, %r1095, %r1096;
	ld.const.u32 	%r1098, [d_matrix_size];
	add.s32 	%r1099, %r1096, %r1;
	mad.lo.s32 	%r1100, %r1098, %r1097, %r1099;
	mul.wide.s32 	%rd7, %r1100, 4;
	add.s64 	%rd8, %rd6, %rd7;
	ld.global.u32 	%r1101, [%rd8];
	shl.b32 	%r1102, %r1094, 8;
	add.s32 	%r1103, %r1102, %r1;
	shl.b32 	%r1104, %r1103, 2;
	mov.u32 	%r1105, _ZZ6phase2PiiE13shared_memory;
	add.s32 	%r1106, %r1105, %r1104;
	st.shared.u32 	[%r1106+32768], %r1101;
	mul.wide.s32 	%rd9, %r1098, 4;
	add.s64 	%rd10, %rd8, %rd9;
	ld.global.u32 	%r1107, [%rd10];
	st.shared.u32 	[%r1106+33024], %r1107;
	add.s64 	%rd11, %rd10, %rd9;
	ld.global.u32 	%r1108, [%rd11];
	st.shared.u32 	[%r1106+33280], %r1108;
	add.s64 	%rd12, %rd11, %rd9;
	ld.global.u32 	%r1109, [%rd12];
	st.shared.u32 	[%r1106+33536], %r1109;
	mov.u32 	%r2, %ctaid.x;
	setp.eq.s32 	%p1, %r2, 1;
	mov.u32 	%r1110, %ctaid.y;
	selp.b32 	%r1111, %r1093, %r1110, %p1;
	selp.b32 	%r1112, %r1110, %r1093, %p1;
	shl.b32 	%r1113, %r1112, 6;
	shl.b32 	%r1114, %r1111, 6;
	add.s32 	%r1115, %r1113, %r1095;
	add.s32 	%r1116, %r1114, %r1;
	mad.lo.s32 	%r1117, %r1098, %r1115, %r1116;
	mul.wide.s32 	%rd13, %r1117, 4;
	add.s64 	%rd1, %rd6, %rd13;
	ld.global.u32 	%r1118, [%rd1];
	shl.b32 	%r1119, %r2, 14;
	add.s32 	%r3, %r1106, %r1119;
	st.shared.u32 	[%r3], %r1118;
	add.s64 	%rd2, %rd1, %rd9;
	ld.global.u32 	%r1120, [%rd2];
	st.shared.u32 	[%r3+256], %r1120;
	add.s64 	%rd3, %rd2, %rd9;
	ld.global.u32 	%r1121, [%rd3];
	st.shared.u32 	[%r3+512], %r1121;
	add.s64 	%rd4, %rd3, %rd9;
	ld.global.u32 	%r1122, [%rd4];
	st.shared.u32 	[%r3+768], %r1122;
	bar.sync 	0;
	setp.ne.s32 	%p2, %r2, 0;
	ld.shared.u32 	%r4, [%r3];
	ld.shared.u32 	%r5, [%r3+256];
	ld.shared.u32 	%r6, [%r3+512];
	ld.shared.u32 	%r7, [%r3+768];
	shl.b32 	%r1123, %r1094, 10;
	add.s32 	%r8, %r1105, %r1123;
	@%p2 bra 	$L__BB1_2;
	ld.shared.u32 	%r1833, [%r8+32768];
	ld.shared.u32 	%r1832, [%r8+33024];
	ld.shared.u32 	%r1834, [%r8+33280];
	ld.shared.u32 	%r1835, [%r8+33536];
	mov.b32 	%r1836, 0;
	bra.uni 	$L__BB1_3;
$L__BB1_2:
	ld.shared.u32 	%r1833, [%r8+16384];
	ld.shared.u32 	%r1832, [%r8+16640];
	ld.shared.u32 	%r1834, [%r8+16896];
	ld.shared.u32 	%r1835, [%r8+17152];
	mov.b32 	%r1836, 8192;
$L__BB1_3:
	setp.eq.s32 	%p3, %r2, 0;
	add.s32 	%r1126, %r1836, %r1;
	shl.b32 	%r1127, %r1126, 2;
	add.s32 	%r1129, %r1105, %r1127;
	ld.shared.u32 	%r1130, [%r1129];
	add.s32 	%r1131, %r1130, %r1833;
	min.s32 	%r22, %r1131, %r4;
	st.shared.u32 	[%r3], %r22;
	add.s32 	%r1132, %r1130, %r1832;
	min.s32 	%r23, %r1132, %r5;
	st.shared.u32 	[%r3+256], %r23;
	add.s32 	%r1133, %r1130, %r1834;
	min.s32 	%r24, %r1133, %r6;
	st.shared.u32 	[%r3+512], %r24;
	add.s32 	%r1134, %r1130, %r1835;
	min.s32 	%r25, %r1134, %r7;
	st.shared.u32 	[%r3+768], %r25;
	@%p3 bra 	$L__BB1_5;
	ld.shared.u32 	%r1838, [%r8+16388];
	ld.shared.u32 	%r1837, [%r8+16644];
	ld.shared.u32 	%r1839, [%r8+16900];
	ld.shared.u32 	%r1840, [%r8+17156];
	mov.b32 	%r1841, 8256;
	bra.uni 	$L__BB1_6;
$L__BB1_5:
	ld.shared.u32 	%r1838, [%r8+32772];
	ld.shared.u32 	%r1837, [%r8+33028];
	ld.shared.u32 	%r1839, [%r8+33284];
	ld.shared.u32 	%r1840, [%r8+33540];
	mov.b32 	%r1841, 64;
$L__BB1_6:
	setp.eq.s32 	%p4, %r2, 0;
	add.s32 	%r1137, %r1841, %r1;
	shl.b32 	%r1138, %r1137, 2;
	add.s32 	%r1140, %r1105, %r1138;
	ld.shared.u32 	%r1141, [%r1140];
	add.s32 	%r1142, %r1141, %r1838;
	min.s32 	%r39, %r1142, %r22;
	st.shared.u32 	[%r3], %r39;
	add.s32 	%r1143, %r1141, %r1837;
	min.s32 	%r40, %r1143, %r23;
	st.shared.u32 	[%r3+256], %r40;
	add.s32 	%r1144, %r1141, %r1839;
	min.s32 	%r41, %r1144, %r24;
	st.shared.u32 	[%r3+512], %r41;
	add.s32 	%r1145, %r1141, %r1840;
	min.s32 	%r42, %r1145, %r25;
	st.shared.u32 	[%r3+768], %r42;
	@%p4 bra 	$L__BB1_8;
	ld.shared.u32 	%r1843, [%r8+16392];
	ld.shared.u32 	%r1842, [%r8+16648];
	ld.shared.u32 	%r1844, [%r8+16904];
	ld.shared.u32 	%r1845, [%r8+17160];
	mov.b32 	%r1846, 8320;
	bra.uni 	$L__BB1_9;
$L__BB1_8:
	ld.shared.u32 	%r1843, [%r8+32776];
	ld.shared.u32 	%r1842, [%r8+33032];
	ld.shared.u32 	%r1844, [%r8+33288];
	ld.shared.u32 	%r1845, [%r8+33544];
	mov.b32 	%r1846, 128;
$L__BB1_9:
	setp.eq.s32 	%p5, %r2, 0;
	add.s32 	%r1148, %r1846, %r1;
	shl.b32 	%r1149, %r1148, 2;
	add.s32 	%r1151, %r1105, %r1149;
	ld.shared.u32 	%r1152, [%r1151];
	add.s32 	%r1153, %r1152, %r1843;
	min.s32 	%r56, %r1153, %r39;
	st.shared.u32 	[%r3], %r56;
	add.s32 	%r1154, %r1152, %r1842;
	min.s32 	%r57, %r1154, %r40;
	st.shared.u32 	[%r3+256], %r57;
	add.s32 	%r1155, %r1152, %r1844;
	min.s32 	%r58, %r1155, %r41;
	st.shared.u32 	[%r3+512], %r58;
	add.s32 	%r1156, %r1152, %r1845;
	min.s32 	%r59, %r1156, %r42;
	st.shared.u32 	[%r3+768], %r59;
	@%p5 bra 	$L__BB1_11;
	ld.shared.u32 	%r1848, [%r8+16396];
	ld.shared.u32 	%r1847, [%r8+16652];
	ld.shared.u32 	%r1849, [%r8+16908];
	ld.shared.u32 	%r1850, [%r8+17164];
	mov.b32 	%r1851, 8384;
	bra.uni 	$L__BB1_12;
$L__BB1_11:
	ld.shared.u32 	%r1848, [%r8+32780];
	ld.shared.u32 	%r1847, [%r8+33036];
	ld.shared.u32 	%r1849, [%r8+33292];
	ld.shared.u32 	%r1850, [%r8+33548];
	mov.b32 	%r1851, 192;
$L__BB1_12:
	setp.eq.s32 	%p6, %r2, 0;
	add.s32 	%r1159, %r1851, %r1;
	shl.b32 	%r1160, %r1159, 2;
	add.s32 	%r1162, %r1105, %r1160;
	ld.shared.u32 	%r1163, [%r1162];
	add.s32 	%r1164, %r1163, %r1848;
	min.s32 	%r73, %r1164, %r56;
	st.shared.u32 	[%r3], %r73;
	add.s32 	%r1165, %r1163, %r1847;
	min.s32 	%r74, %r1165, %r57;
	st.shared.u32 	[%r3+256], %r74;
	add.s32 	%r1166, %r1163, %r1849;
	min.s32 	%r75, %r1166, %r58;
	st.shared.u32 	[%r3+512], %r75;
	add.s32 	%r1167, %r1163, %r1850;
	min.s32 	%r76, %r1167, %r59;
	st.shared.u32 	[%r3+768], %r76;
	@%p6 bra 	$L__BB1_14;
	ld.shared.u32 	%r1853, [%r8+16400];
	ld.shared.u32 	%r1852, [%r8+16656];
	ld.shared.u32 	%r1854, [%r8+16912];
	ld.shared.u32 	%r1855, [%r8+17168];
	mov.b32 	%r1856, 8448;
	bra.uni 	$L__BB1_15;
$L__BB1_14:
	ld.shared.u32 	%r1853, [%r8+32784];
	ld.shared.u32 	%r1852, [%r8+33040];
	ld.shared.u32 	%r1854, [%r8+33296];
	ld.shared.u32 	%r1855, [%r8+33552];
	mov.b32 	%r1856, 256;
$L__BB1_15:
	setp.eq.s32 	%p7, %r2, 0;
	add.s32 	%r1170, %r1856, %r1;
	shl.b32 	%r1171, %r1170, 2;
	add.s32 	%r1173, %r1105, %r1171;
	ld.shared.u32 	%r1174, [%r1173];
	add.s32 	%r1175, %r1174, %r1853;
	min.s32 	%r90, %r1175, %r73;
	st.shared.u32 	[%r3], %r90;
	add.s32 	%r1176, %r1174, %r1852;
	min.s32 	%r91, %r1176, %r74;
	st.shared.u32 	[%r3+256], %r91;
	add.s32 	%r1177, %r1174, %r1854;
	min.s32 	%r92, %r1177, %r75;
	st.shared.u32 	[%r3+512], %r92;
	add.s32 	%r1178, %r1174, %r1855;
	min.s32 	%r93, %r1178, %r76;
	st.shared.u32 	[%r3+768], %r93;
	@%p7 bra 	$L__BB1_17;
	ld.shared.u32 	%r1858, [%r8+16404];
	ld.shared.u32 	%r1857, [%r8+16660];
	ld.shared.u32 	%r1859, [%r8+16916];
	ld.shared.u32 	%r1860, [%r8+17172];
	mov.b32 	%r1861, 8512;
	bra.uni 	$L__BB1_18;
$L__BB1_17:
	ld.shared.u32 	%r1858, [%r8+32788];
	ld.shared.u32 	%r1857, [%r8+33044];
	ld.shared.u32 	%r1859, [%r8+33300];
	ld.shared.u32 	%r1860, [%r8+33556];
	mov.b32 	%r1861, 320;
$L__BB1_18:
	setp.eq.s32 	%p8, %r2, 0;
	add.s32 	%r1181, %r1861, %r1;
	shl.b32 	%r1182, %r1181, 2;
	add.s32 	%r1184, %r1105, %r1182;
	ld.shared.u32 	%r1185, [%r1184];
	add.s32 	%r1186, %r1185, %r1858;
	min.s32 	%r107, %r1186, %r90;
	st.shared.u32 	[%r3], %r107;
	add.s32 	%r1187, %r1185, %r1857;
	min.s32 	%r108, %r1187, %r91;
	st.shared.u32 	[%r3+256], %r108;
	add.s32 	%r1188, %r1185, %r1859;
	min.s32 	%r109, %r1188, %r92;
	st.shared.u32 	[%r3+512], %r109;
	add.s32 	%r1189, %r1185, %r1860;
	min.s32 	%r110, %r1189, %r93;
	st.shared.u32 	[%r3+768], %r110;
	@%p8 bra 	$L__BB1_20;
	ld.shared.u32 	%r1863, [%r8+16408];
	ld.shared.u32 	%r1862, [%r8+16664];
	ld.shared.u32 	%r1864, [%r8+16920];
	ld.shared.u32 	%r1865, [%r8+17176];
	mov.b32 	%r1866, 8576;
	bra.uni 	$L__BB1_21;
$L__BB1_20:
	ld.shared.u32 	%r1863, [%r8+32792];
	ld.shared.u32 	%r1862, [%r8+33048];
	ld.shared.u32 	%r1864, [%r8+33304];
	ld.shared.u32 	%r1865, [%r8+33560];
	mov.b32 	%r1866, 384;
$L__BB1_21:
	setp.eq.s32 	%p9, %r2, 0;
	add.s32 	%r1192, %r1866, %r1;
	shl.b32 	%r1193, %r1192, 2;
	add.s32 	%r1195, %r1105, %r1193;
	ld.shared.u32 	%r1196, [%r1195];
	add.s32 	%r1197, %r1196, %r1863;
	min.s32 	%r124, %r1197, %r107;
	st.shared.u32 	[%r3], %r124;
	add.s32 	%r1198, %r1196, %r1862;
	min.s32 	%r125, %r1198, %r108;
	st.shared.u32 	[%r3+256], %r125;
	add.s32 	%r1199, %r1196, %r1864;
	min.s32 	%r126, %r1199, %r109;
	st.shared.u32 	[%r3+512], %r126;
	add.s32 	%r1200, %r1196, %r1865;
	min.s32 	%r127, %r1200, %r110;
	st.shared.u32 	[%r3+768], %r127;
	@%p9 bra 	$L__BB1_23;
	ld.shared.u32 	%r1868, [%r8+16412];
	ld.shared.u32 	%r1867, [%r8+16668];
	ld.shared.u32 	%r1869, [%r8+16924];
	ld.shared.u32 	%r1870, [%r8+17180];
	mov.b32 	%r1871, 8640;
	bra.uni 	$L__BB1_24;
$L__BB1_23:
	ld.shared.u32 	%r1868, [%r8+32796];
	ld.shared.u32 	%r1867, [%r8+33052];
	ld.shared.u32 	%r1869, [%r8+33308];
	ld.shared.u32 	%r1870, [%r8+33564];
	mov.b32 	%r1871, 448;
$L__BB1_24:
	setp.eq.s32 	%p10, %r2, 0;
	add.s32 	%r1203, %r1871, %r1;
	shl.b32 	%r1204, %r1203, 2;
	add.s32 	%r1206, %r1105, %r1204;
	ld.shared.u32 	%r1207, [%r1206];
	add.s32 	%r1208, %r1207, %r1868;
	min.s32 	%r141, %r1208, %r124;
	st.shared.u32 	[%r3], %r141;
	add.s32 	%r1209, %r1207, %r1867;
	min.s32 	%r142, %r1209, %r125;
	st.shared.u32 	[%r3+256], %r142;
	add.s32 	%r1210, %r1207, %r1869;
	min.s32 	%r143, %r1210, %r126;
	st.shared.u32 	[%r3+512], %r143;
	add.s32 	%r1211, %r1207, %r1870;
	min.s32 	%r144, %r1211, %r127;
	st.shared.u32 	[%r3+768], %r144;
	@%p10 bra 	$L__BB1_26;
	ld.shared.u32 	%r1873, [%r8+16416];
	ld.shared.u32 	%r1872, [%r8+16672];
	ld.shared.u32 	%r1874, [%r8+16928];
	ld.shared.u32 	%r1875, [%r8+17184];
	mov.b32 	%r1876, 8704;
	bra.uni 	$L__BB1_27;
$L__BB1_26:
	ld.shared.u32 	%r1873, [%r8+32800];
	ld.shared.u32 	%r1872, [%r8+33056];
	ld.shared.u32 	%r1874, [%r8+33312];
	ld.shared.u32 	%r1875, [%r8+33568];
	mov.b32 	%r1876, 512;
$L__BB1_27:
	setp.eq.s32 	%p11, %r2, 0;
	add.s32 	%r1214, %r1876, %r1;
	shl.b32 	%r1215, %r1214, 2;
	add.s32 	%r1217, %r1105, %r1215;
	ld.shared.u32 	%r1218, [%r1217];
	add.s32 	%r1219, %r1218, %r1873;
	min.s32 	%r158, %r1219, %r141;
	st.shared.u32 	[%r3], %r158;
	add.s32 	%r1220, %r1218, %r1872;
	min.s32 	%r159, %r1220, %r142;
	st.shared.u32 	[%r3+256], %r159;
	add.s32 	%r1221, %r1218, %r1874;
	min.s32 	%r160, %r1221, %r143;
	st.shared.u32 	[%r3+512], %r160;
	add.s32 	%r1222, %r1218, %r1875;
	min.s32 	%r161, %r1222, %r144;
	st.shared.u32 	[%r3+768], %r161;
	@%p11 bra 	$L__BB1_29;
	ld.shared.u32 	%r1878, [%r8+16420];
	ld.shared.u32 	%r1877, [%r8+16676];
	ld.shared.u32 	%r1879, [%r8+16932];
	ld.shared.u32 	%r1880, [%r8+17188];
	mov.b32 	%r1881, 8768;
	bra.uni 	$L__BB1_30;
$L__BB1_29:
	ld.shared.u32 	%r1878, [%r8+32804];
	ld.shared.u32 	%r1877, [%r8+33060];
	ld.shared.u32 	%r1879, [%r8+33316];
	ld.shared.u32 	%r1880, [%r8+33572];
	mov.b32 	%r1881, 576;
$L__BB1_30:
	setp.eq.s32 	%p12, %r2, 0;
	add.s32 	%r1225, %r1881, %r1;
	shl.b32 	%r1226, %r1225, 2;
	add.s32 	%r1228, %r1105, %r1226;
	ld.shared.u32 	%r1229, [%r1228];
	add.s32 	%r1230, %r1229, %r1878;
	min.s32 	%r175, %r1230, %r158;
	st.shared.u32 	[%r3], %r175;
	add.s32 	%r1231, %r1229, %r1877;
	min.s32 	%r176, %r1231, %r159;
	st.shared.u32 	[%r3+256], %r176;
	add.s32 	%r1232, %r1229, %r1879;
	min.s32 	%r177, %r1232, %r160;
	st.shared.u32 	[%r3+512], %r177;
	add.s32 	%r1233, %r1229, %r1880;
	min.s32 	%r178, %r1233, %r161;
	st.shared.u32 	[%r3+768], %r178;
	@%p12 bra 	$L__BB1_32;
	ld.shared.u32 	%r1883, [%r8+16424];
	ld.shared.u32 	%r1882, [%r8+16680];
	ld.shared.u32 	%r1884, [%r8+16936];
	ld.shared.u32 	%r1885, [%r8+17192];
	mov.b32 	%r1886, 8832;
	bra.uni 	$L__BB1_33;
$L__BB1_32:
	ld.shared.u32 	%r1883, [%r8+32808];
	ld.shared.u32 	%r1882, [%r8+33064];
	ld.shared.u32 	%r1884, [%r8+33320];
	ld.shared.u32 	%r1885, [%r8+33576];
	mov.b32 	%r1886, 640;
$L__BB1_33:
	setp.eq.s32 	%p13, %r2, 0;
	add.s32 	%r1236, %r1886, %r1;
	shl.b32 	%r1237, %r1236, 2;
	add.s32 	%r1239, %r1105, %r1237;
	ld.shared.u32 	%r1240, [%r1239];
	add.s32 	%r1241, %r1240, %r1883;
	min.s32 	%r192, %r1241, %r175;
	st.shared.u32 	[%r3], %r192;
	add.s32 	%r1242, %r1240, %r1882;
	min.s32 	%r193, %r1242, %r176;
	st.shared.u32 	[%r3+256], %r193;
	add.s32 	%r1243, %r1240, %r1884;
	min.s32 	%r194, %r1243, %r177;
	st.shared.u32 	[%r3+512], %r194;
	add.s32 	%r1244, %r1240, %r1885;
	min.s32 	%r195, %r1244, %r178;
	st.shared.u32 	[%r3+768], %r195;
	@%p13 bra 	$L__BB1_35;
	ld.shared.u32 	%r1888, [%r8+16428];
	ld.shared.u32 	%r1887, [%r8+16684];
	ld.shared.u32 	%r1889, [%r8+16940];
	ld.shared.u32 	%r1890, [%r8+17196];
	mov.b32 	%r1891, 8896;
	bra.uni 	$L__BB1_36;
$L__BB1_35:
	ld.shared.u32 	%r1888, [%r8+32812];
	ld.shared.u32 	%r1887, [%r8+33068];
	ld.shared.u32 	%r1889, [%r8+33324];
	ld.shared.u32 	%r1890, [%r8+33580];
	mov.b32 	%r1891, 704;
$L__BB1_36:
	setp.eq.s32 	%p14, %r2, 0;
	add.s32 	%r1247, %r1891, %r1;
	shl.b32 	%r1248, %r1247, 2;
	add.s32 	%r1250, %r1105, %r1248;
	ld.shared.u32 	%r1251, [%r1250];
	add.s32 	%r1252, %r1251, %r1888;
	min.s32 	%r209, %r1252, %r192;
	st.shared.u32 	[%r3], %r209;
	add.s32 	%r1253, %r1251, %r1887;
	min.s32 	%r210, %r1253, %r193;
	st.shared.u32 	[%r3+256], %r210;
	add.s32 	%r1254, %r1251, %r1889;
	min.s32 	%r211, %r1254, %r194;
	st.shared.u32 	[%r3+512], %r211;
	add.s32 	%r1255, %r1251, %r1890;
	min.s32 	%r212, %r1255, %r195;
	st.shared.u32 	[%r3+768], %r212;
	@%p14 bra 	$L__BB1_38;
	ld.shared.u32 	%r1893, [%r8+16432];
	ld.shared.u32 	%r1892, [%r8+16688];
	ld.shared.u32 	%r1894, [%r8+16944];
	ld.shared.u32 	%r1895, [%r8+17200];
	mov.b32 	%r1896, 8960;
	bra.uni 	$L__BB1_39;
$L__BB1_38:
	ld.shared.u32 	%r1893, [%r8+32816];
	ld.shared.u32 	%r1892, [%r8+33072];
	ld.shared.u32 	%r1894, [%r8+33328];
	ld.shared.u32 	%r1895, [%r8+33584];
	mov.b32 	%r1896, 768;
$L__BB1_39:
	setp.eq.s32 	%p15, %r2, 0;
	add.s32 	%r1258, %r1896, %r1;
	shl.b32 	%r1259, %r1258, 2;
	add.s32 	%r1261, %r1105, %r1259;
	ld.shared.u32 	%r1262, [%r1261];
	add.s32 	%r1263, %r1262, %r1893;
	min.s32 	%r226, %r1263, %r209;
	st.shared.u32 	[%r3], %r226;
	add.s32 	%r1264, %r1262, %r1892;
	min.s32 	%r227, %r1264, %r210;
	st.shared.u32 	[%r3+256], %r227;
	add.s32 	%r1265, %r1262, %r1894;
	min.s32 	%r228, %r1265, %r211;
	st.shared.u32 	[%r3+512], %r228;
	add.s32 	%r1266, %r1262, %r1895;
	min.s32 	%r229, %r1266, %r212;
	st.shared.u32 	[%r3+768], %r229;
	@%p15 bra 	$L__BB1_41;
	ld.shared.u32 	%r1898, [%r8+16436];
	ld.shared.u32 	%r1897, [%r8+16692];
	ld.shared.u32 	%r1899, [%r8+16948];
	ld.shared.u32 	%r1900, [%r8+17204];
	mov.b32 	%r1901, 9024;
	bra.uni 	$L__BB1_42;
$L__BB1_41:
	ld.shared.u32 	%r1898, [%r8+32820];
	ld.shared.u32 	%r1897, [%r8+33076];
	ld.shared.u32 	%r1899, [%r8+33332];
	ld.shared.u32 	%r1900, [%r8+33588];
	mov.b32 	%r1901, 832;
$L__BB1_42:
	setp.eq.s32 	%p16, %r2, 0;
	add.s32 	%r1269, %r1901, %r1;
	shl.b32 	%r1270, %r1269, 2;
	add.s32 	%r1272, %r1105, %r1270;
	ld.shared.u32 	%r1273, [%r1272];
	add.s32 	%r1274, %r1273, %r1898;
	min.s32 	%r243, %r1274, %r226;
	st.shared.u32 	[%r3], %r243;
	add.s32 	%r1275, %r1273, %r1897;
	min.s32 	%r244, %r1275, %r227;
	st.shared.u32 	[%r3+256], %r244;
	add.s32 	%r1276, %r1273, %r1899;
	min.s32 	%r245, %r1276, %r228;
	st.shared.u32 	[%r3+512], %r245;
	add.s32 	%r1277, %r1273, %r1900;
	min.s32 	%r246, %r1277, %r229;
	st.shared.u32 	[%r3+768], %r246;
	@%p16 bra 	$L__BB1_44;
	ld.shared.u32 	%r1903, [%r8+16440];
	ld.shared.u32 	%r1902, [%r8+16696];
	ld.shared.u32 	%r1904, [%r8+16952];
	ld.shared.u32 	%r1905, [%r8+17208];
	mov.b32 	%r1906, 9088;
	bra.uni 	$L__BB1_45;
$L__BB1_44:
	ld.shared.u32 	%r1903, [%r8+32824];
	ld.shared.u32 	%r1902, [%r8+33080];
	ld.shared.u32 	%r1904, [%r8+33336];
	ld.shared.u32 	%r1905, [%r8+33592];
	mov.b32 	%r1906, 896;
$L__BB1_45:
	setp.eq.s32 	%p17, %r2, 0;
	add.s32 	%r1280, %r1906, %r1;
	shl.b32 	%r1281, %r1280, 2;
	add.s32 	%r1283, %r1105, %r1281;
	ld.shared.u32 	%r1284, [%r1283];
	add.s32 	%r1285, %r1284, %r1903;
	min.s32 	%r260, %r1285, %r243;
	st.shared.u32 	[%r3], %r260;
	add.s32 	%r1286, %r1284, %r1902;
	min.s32 	%r261, %r1286, %r244;
	st.shared.u32 	[%r3+256], %r261;
	add.s32 	%r1287, %r1284, %r1904;
	min.s32 	%r262, %r1287, %r245;
	st.shared.u32 	[%r3+512], %r262;
	add.s32 	%r1288, %r1284, %r1905;
	min.s32 	%r263, %r1288, %r246;
	st.shared.u32 	[%r3+768], %r263;
	@%p17 bra 	$L__BB1_47;
	ld.shared.u32 	%r1908, [%r8+16444];
	ld.shared.u32 	%r1907, [%r8+16700];
	ld.shared.u32 	%r1909, [%r8+16956];
	ld.shared.u32 	%r1910, [%r8+17212];
	mov.b32 	%r1911, 9152;
	bra.uni 	$L__BB1_48;
$L__BB1_47:
	ld.shared.u32 	%r1908, [%r8+32828];
	ld.shared.u32 	%r1907, [%r8+33084];
	ld.shared.u32 	%r1909, [%r8+33340];
	ld.shared.u32 	%r1910, [%r8+33596];
	mov.b32 	%r1911, 960;
$L__BB1_48:
	setp.eq.s32 	%p18, %r2, 0;
	add.s32 	%r1291, %r1911, %r1;
	shl.b32 	%r1292, %r1291, 2;
	add.s32 	%r1294, %r1105, %r1292;
	ld.shared.u32 	%r1295, [%r1294];
	add.s32 	%r1296, %r1295, %r1908;
	min.s32 	%r277, %r1296, %r260;
	st.shared.u32 	[%r3], %r277;
	add.s32 	%r1297, %r1295, %r1907;
	min.s32 	%r278, %r1297, %r261;
	st.shared.u32 	[%r3+256], %r278;
	add.s32 	%r1298, %r1295, %r1909;
	min.s32 	%r279, %r1298, %r262;
	st.shared.u32 	[%r3+512], %r279;
	add.s32 	%r1299, %r1295, %r1910;
	min.s32 	%r280, %r1299, %r263;
	st.shared.u32 	[%r3+768], %r280;
	@%p18 bra 	$L__BB1_50;
	ld.shared.u32 	%r1913, [%r8+16448];
	ld.shared.u32 	%r1912, [%r8+16704];
	ld.shared.u32 	%r1914, [%r8+16960];
	ld.shared.u32 	%r1915, [%r8+17216];
	mov.b32 	%r1916, 9216;
	bra.uni 	$L__BB1_51;
$L__BB1_50:
	ld.shared.u32 	%r1913, [%r8+32832];
	ld.shared.u32 	%r1912, [%r8+33088];
	ld.shared.u32 	%r1914, [%r8+33344];
	ld.shared.u32 	%r1915, [%r8+33600];
	mov.b32 	%r1916, 1024;
$L__BB1_51:
	setp.eq.s32 	%p19, %r2, 0;
	add.s32 	%r1302, %r1916, %r1;
	shl.b32 	%r1303, %r1302, 2;
	add.s32 	%r1305, %r1105, %r1303;
	ld.shared.u32 	%r1306, [%r1305];
	add.s32 	%r1307, %r1306, %r1913;
	min.s32 	%r294, %r1307, %r277;
	st.shared.u32 	[%r3], %r294;
	add.s32 	%r1308, %r1306, %r1912;
	min.s32 	%r295, %r1308, %r278;
	st.shared.u32 	[%r3+256], %r295;
	add.s32 	%r1309, %r1306, %r1914;
	min.s32 	%r296, %r1309, %r279;
	st.shared.u32 	[%r3+512], %r296;
	add.s32 	%r1310, %r1306, %r1915;
	min.s32 	%r297, %r1310, %r280;
	st.shared.u32 	[%r3+768], %r297;
	@%p19 bra 	$L__BB1_53;
	ld.shared.u32 	%r1918, [%r8+16452];
	ld.shared.u32 	%r1917, [%r8+16708];
	ld.shared.u32 	%r1919, [%r8+16964];
	ld.shared.u32 	%r1920, [%r8+17220];
	mov.b32 	%r1921, 9280;
	bra.uni 	$L__BB1_54;
$L__BB1_53:
	ld.shared.u32 	%r1918, [%r8+32836];
	ld.shared.u32 	%r1917, [%r8+33092];
	ld.shared.u32 	%r1919, [%r8+33348];
	ld.shared.u32 	%r1920, [%r8+33604];
	mov.b32 	%r1921, 1088;
$L__BB1_54:
	setp.eq.s32 	%p20, %r2, 0;
	add.s32 	%r1313, %r1921, %r1;
	shl.b32 	%r1314, %r1313, 2;
	add.s32 	%r1316, %r1105, %r1314;
	ld.shared.u32 	%r1317, [%r1316];
	add.s32 	%r1318, %r1317, %r1918;
	min.s32 	%r311, %r1318, %r294;
	st.shared.u32 	[%r3], %r311;
	add.s32 	%r1319, %r1317, %r1917;
	min.s32 	%r312, %r1319, %r295;
	st.shared.u32 	[%r3+256], %r312;
	add.s32 	%r1320, %r1317, %r1919;
	min.s32 	%r313, %r1320, %r296;
	st.shared.u32 	[%r3+512], %r313;
	add.s32 	%r1321, %r1317, %r1920;
	min.s32 	%r314, %r1321, %r297;
	st.shared.u32 	[%r3+768], %r314;
	@%p20 bra 	$L__BB1_56;
	ld.shared.u32 	%r1923, [%r8+16456];
	ld.shared.u32 	%r1922, [%r8+16712];
	ld.shared.u32 	%r1924, [%r8+16968];
	ld.shared.u32 	%r1925, [%r8+17224];
	mov.b32 	%r1926, 9344;
	bra.uni 	$L__BB1_57;
$L__BB1_56:
	ld.shared.u32 	%r1923, [%r8+32840];
	ld.shared.u32 	%r1922, [%r8+33096];
	ld.shared.u32 	%r1924, [%r8+33352];
	ld.shared.u32 	%r1925, [%r8+33608];
	mov.b32 	%r1926, 1152;
$L__BB1_57:
	setp.eq.s32 	%p21, %r2, 0;
	add.s32 	%r1324, %r1926, %r1;
	shl.b32 	%r1325, %r1324, 2;
	add.s32 	%r1327, %r1105, %r1325;
	ld.shared.u32 	%r1328, [%r1327];
	add.s32 	%r1329, %r1328, %r1923;
	min.s32 	%r328, %r1329, %r311;
	st.shared.u32 	[%r3], %r328;
	add.s32 	%r1330, %r1328, %r1922;
	min.s32 	%r329, %r1330, %r312;
	st.shared.u32 	[%r3+256], %r329;
	add.s32 	%r1331, %r1328, %r1924;
	min.s32 	%r330, %r1331, %r313;
	st.shared.u32 	[%r3+512], %r330;
	add.s32 	%r1332, %r1328, %r1925;
	min.s32 	%r331, %r1332, %r314;
	st.shared.u32 	[%r3+768], %r331;
	@%p21 bra 	$L__BB1_59;
	ld.shared.u32 	%r1928, [%r8+16460];
	ld.shared.u32 	%r1927, [%r8+16716];
	ld.shared.u32 	%r1929, [%r8+16972];
	ld.shared.u32 	%r1930, [%r8+17228];
	mov.b32 	%r1931, 9408;
	bra.uni 	$L__BB1_60;
$L__BB1_59:
	ld.shared.u32 	%r1928, [%r8+32844];
	ld.shared.u32 	%r1927, [%r8+33100];
	ld.shared.u32 	%r1929, [%r8+33356];
	ld.shared.u32 	%r1930, [%r8+33612];
	mov.b32 	%r1931, 1216;
$L__BB1_60:
	setp.eq.s32 	%p22, %r2, 0;
	add.s32 	%r1335, %r1931, %r1;
	shl.b32 	%r1336, %r1335, 2;
	add.s32 	%r1338, %r1105, %r1336;
	ld.shared.u32 	%r1339, [%r1338];
	add.s32 	%r1340, %r1339, %r1928;
	min.s32 	%r345, %r1340, %r328;
	st.shared.u32 	[%r3], %r345;
	add.s32 	%r1341, %r1339, %r1927;
	min.s32 	%r346, %r1341, %r329;
	st.shared.u32 	[%r3+256], %r346;
	add.s32 	%r1342, %r1339, %r1929;
	min.s32 	%r347, %r1342, %r330;
	st.shared.u32 	[%r3+512], %r347;
	add.s32 	%r1343, %r1339, %r1930;
	min.s32 	%r348, %r1343, %r331;
	st.shared.u32 	[%r3+768], %r348;
	@%p22 bra 	$L__BB1_62;
	ld.shared.u32 	%r1933, [%r8+16464];
	ld.shared.u32 	%r1932, [%r8+16720];
	ld.shared.u32 	%r1934, [%r8+16976];
	ld.shared.u32 	%r1935, [%r8+17232];
	mov.b32 	%r1936, 9472;
	bra.uni 	$L__BB1_63;
$L__BB1_62:
	ld.shared.u32 	%r1933, [%r8+32848];
	ld.shared.u32 	%r1932, [%r8+33104];
	ld.shared.u32 	%r1934, [%r8+33360];
	ld.shared.u32 	%r1935, [%r8+33616];
	mov.b32 	%r1936, 1280;
$L__BB1_63:
	setp.eq.s32 	%p23, %r2, 0;
	add.s32 	%r1346, %r1936, %r1;
	shl.b32 	%r1347, %r1346, 2;
	add.s32 	%r1349, %r1105, %r1347;
	ld.shared.u32 	%r1350, [%r1349];
	add.s32 	%r1351, %r1350, %r1933;
	min.s32 	%r362, %r1351, %r345;
	st.shared.u32 	[%r3], %r362;
	add.s32 	%r1352, %r1350, %r1932;
	min.s32 	%r363, %r1352, %r346;
	st.shared.u32 	[%r3+256], %r363;
	add.s32 	%r1353, %r1350, %r1934;
	min.s32 	%r364, %r1353, %r347;
	st.shared.u32 	[%r3+512], %r364;
	add.s32 	%r1354, %r1350, %r1935;
	min.s32 	%r365, %r1354, %r348;
	st.shared.u32 	[%r3+768], %r365;
	@%p23 bra 	$L__BB1_65;
	ld.shared.u32 	%r1938, [%r8+16468];
	ld.shared.u32 	%r1937, [%r8+16724];
	ld.shared.u32 	%r1939, [%r8+16980];
	ld.shared.u32 	%r1940, [%r8+17236];
	mov.b32 	%r1941, 9536;
	bra.uni 	$L__BB1_66;
$L__BB1_65:
	ld.shared.u32 	%r1938, [%r8+32852];
	ld.shared.u32 	%r1937, [%r8+33108];
	ld.shared.u32 	%r1939, [%r8+33364];
	ld.shared.u32 	%r1940, [%r8+33620];
	mov.b32 	%r1941, 1344;
$L__BB1_66:
	setp.eq.s32 	%p24, %r2, 0;
	add.s32 	%r1357, %r1941, %r1;
	shl.b32 	%r1358, %r1357, 2;
	add.s32 	%r1360, %r1105, %r1358;
	ld.shared.u32 	%r1361, [%r1360];
	add.s32 	%r1362, %r1361, %r1938;
	min.s32 	%r379, %r1362, %r362;
	st.shared.u32 	[%r3], %r379;
	add.s32 	%r1363, %r1361, %r1937;
	min.s32 	%r380, %r1363, %r363;
	st.shared.u32 	[%r3+256], %r380;
	add.s32 	%r1364, %r1361, %r1939;
	min.s32 	%r381, %r1364, %r364;
	st.shared.u32 	[%r3+512], %r381;
	add.s32 	%r1365, %r1361, %r1940;
	min.s32 	%r382, %r1365, %r365;
	st.shared.u32 	[%r3+768], %r382;
	@%p24 bra 	$L__BB1_68;
	ld.shared.u32 	%r1943, [%r8+16472];
	ld.shared.u32 	%r1942, [%r8+16728];
	ld.shared.u32 	%r1944, [%r8+16984];
	ld.shared.u32 	%r1945, [%r8+17240];
	mov.b32 	%r1946, 9600;
	bra.uni 	$L__BB1_69;
$L__BB1_68:
	ld.shared.u32 	%r1943, [%r8+32856];
	ld.shared.u32 	%r1942, [%r8+33112];
	ld.shared.u32 	%r1944, [%r8+33368];
	ld.shared.u32 	%r1945, [%r8+33624];
	mov.b32 	%r1946, 1408;
$L__BB1_69:
	setp.eq.s32 	%p25, %r2, 0;
	add.s32 	%r1368, %r1946, %r1;
	shl.b32 	%r1369, %r1368, 2;
	add.s32 	%r1371, %r1105, %r1369;
	ld.shared.u32 	%r1372, [%r1371];
	add.s32 	%r1373, %r1372, %r1943;
	min.s32 	%r396, %r1373, %r379;
	st.shared.u32 	[%r3], %r396;
	add.s32 	%r1374, %r1372, %r1942;
	min.s32 	%r397, %r1374, %r380;
	st.shared.u32 	[%r3+256], %r397;
	add.s32 	%r1375, %r1372, %r1944;
	min.s32 	%r398, %r1375, %r381;
	st.shared.u32 	[%r3+512], %r398;
	add.s32 	%r1376, %r1372, %r1945;
	min.s32 	%r399, %r1376, %r382;
	st.shared.u32 	[%r3+768], %r399;
	@%p25 bra 	$L__BB1_71;
	ld.shared.u32 	%r1948, [%r8+16476];
	ld.shared.u32 	%r1947, [%r8+16732];
	ld.shared.u32 	%r1949, [%r8+16988];
	ld.shared.u32 	%r1950, [%r8+17244];
	mov.b32 	%r1951, 9664;
	bra.uni 	$L__BB1_72;
$L__BB1_71:
	ld.shared.u32 	%r1948, [%r8+32860];
	ld.shared.u32 	%r1947, [%r8+33116];
	ld.shared.u32 	%r1949, [%r8+33372];
	ld.shared.u32 	%r1950, [%r8+33628];
	mov.b32 	%r1951, 1472;
$L__BB1_72:
	setp.eq.s32 	%p26, %r2, 0;
	add.s32 	%r1379, %r1951, %r1;
	shl.b32 	%r1380, %r1379, 2;
	add.s32 	%r1382, %r1105, %r1380;
	ld.shared.u32 	%r1383, [%r1382];
	add.s32 	%r1384, %r1383, %r1948;
	min.s32 	%r413, %r1384, %r396;
	st.shared.u32 	[%r3], %r413;
	add.s32 	%r1385, %r1383, %r1947;
	min.s32 	%r414, %r1385, %r397;
	st.shared.u32 	[%r3+256], %r414;
	add.s32 	%r1386, %r1383, %r1949;
	min.s32 	%r415, %r1386, %r398;
	st.shared.u32 	[%r3+512], %r415;
	add.s32 	%r1387, %r1383, %r1950;
	min.s32 	%r416, %r1387, %r399;
	st.shared.u32 	[%r3+768], %r416;
	@%p26 bra 	$L__BB1_74;
	ld.shared.u32 	%r1953, [%r8+16480];
	ld.shared.u32 	%r1952, [%r8+16736];
	ld.shared.u32 	%r1954, [%r8+16992];
	ld.shared.u32 	%r1955, [%r8+17248];
	mov.b32 	%r1956, 9728;
	bra.uni 	$L__BB1_75;
$L__BB1_74:
	ld.shared.u32 	%r1953, [%r8+32864];
	ld.shared.u32 	%r1952, [%r8+33120];
	ld.shared.u32 	%r1954, [%r8+33376];
	ld.shared.u32 	%r1955, [%r8+33632];
	mov.b32 	%r1956, 1536;
$L__BB1_75:
	setp.eq.s32 	%p27, %r2, 0;
	add.s32 	%r1390, %r1956, %r1;
	shl.b32 	%r1391, %r1390, 2;
	add.s32 	%r1393, %r1105, %r1391;
	ld.shared.u32 	%r1394, [%r1393];
	add.s32 	%r1395, %r1394, %r1953;
	min.s32 	%r430, %r1395, %r413;
	st.shared.u32 	[%r3], %r430;
	add.s32 	%r1396, %r1394, %r1952;
	min.s32 	%r431, %r1396, %r414;
	st.shared.u32 	[%r3+256], %r431;
	add.s32 	%r1397, %r1394, %r1954;
	min.s32 	%r432, %r1397, %r415;
	st.shared.u32 	[%r3+512], %r432;
	add.s32 	%r1398, %r1394, %r1955;
	min.s32 	%r433, %r1398, %r416;
	st.shared.u32 	[%r3+768], %r433;
	@%p27 bra 	$L__BB1_77;
	ld.shared.u32 	%r1958, [%r8+16484];
	ld.shared.u32 	%r1957, [%r8+16740];
	ld.shared.u32 	%r1959, [%r8+16996];
	ld.shared.u32 	%r1960, [%r8+17252];
	mov.b32 	%r1961, 9792;
	bra.uni 	$L__BB1_78;
$L__BB1_77:
	ld.shared.u32 	%r1958, [%r8+32868];
	ld.shared.u32 	%r1957, [%r8+33124];
	ld.shared.u32 	%r1959, [%r8+33380];
	ld.shared.u32 	%r1960, [%r8+33636];
	mov.b32 	%r1961, 1600;
$L__BB1_78:
	setp.eq.s32 	%p28, %r2, 0;
	add.s32 	%r1401, %r1961, %r1;
	shl.b32 	%r1402, %r1401, 2;
	add.s32 	%r1404, %r1105, %r1402;
	ld.shared.u32 	%r1405, [%r1404];
	add.s32 	%r1406, %r1405, %r1958;
	min.s32 	%r447, %r1406, %r430;
	st.shared.u32 	[%r3], %r447;
	add.s32 	%r1407, %r1405, %r1957;
	min.s32 	%r448, %r1407, %r431;
	st.shared.u32 	[%r3+256], %r448;
	add.s32 	%r1408, %r1405, %r1959;
	min.s32 	%r449, %r1408, %r432;
	st.shared.u32 	[%r3+512], %r449;
	add.s32 	%r1409, %r1405, %r1960;
	min.s32 	%r450, %r1409, %r433;
	st.shared.u32 	[%r3+768], %r450;
	@%p28 bra 	$L__BB1_80;
	ld.shared.u32 	%r1963, [%r8+16488];
	ld.shared.u32 	%r1962, [%r8+16744];
	ld.shared.u32 	%r1964, [%r8+17000];
	ld.shared.u32 	%r1965, [%r8+17256];
	mov.b32 	%r1966, 9856;
	bra.uni 	$L__BB1_81;
$L__BB1_80:
	ld.shared.u32 	%r1963, [%r8+32872];
	ld.shared.u32 	%r1962, [%r8+33128];
	ld.shared.u32 	%r1964, [%r8+33384];
	ld.shared.u32 	%r1965, [%r8+33640];
	mov.b32 	%r1966, 1664;
$L__BB1_81:
	setp.eq.s32 	%p29, %r2, 0;
	add.s32 	%r1412, %r1966, %r1;
	shl.b32 	%r1413, %r1412, 2;
	add.s32 	%r1415, %r1105, %r1413;
	ld.shared.u32 	%r1416, [%r1415];
	add.s32 	%r1417, %r1416, %r1963;
	min.s32 	%r464, %r1417, %r447;
	st.shared.u32 	[%r3], %r464;
	add.s32 	%r1418, %r1416, %r1962;
	min.s32 	%r465, %r1418, %r448;
	st.shared.u32 	[%r3+256], %r465;
	add.s32 	%r1419, %r1416, %r1964;
	min.s32 	%r466, %r1419, %r449;
	st.shared.u32 	[%r3+512], %r466;
	add.s32 	%r1420, %r1416, %r1965;
	min.s32 	%r467, %r1420, %r450;
	st.shared.u32 	[%r3+768], %r467;
	@%p29 bra 	$L__BB1_83;
	ld.shared.u32 	%r1968, [%r8+16492];
	ld.shared.u32 	%r1967, [%r8+16748];
	ld.shared.u32 	%r1969, [%r8+17004];
	ld.shared.u32 	%r1970, [%r8+17260];
	mov.b32 	%r1971, 9920;
	bra.uni 	$L__BB1_84;
$L__BB1_83:
	ld.shared.u32 	%r1968, [%r8+32876];
	ld.shared.u32 	%r1967, [%r8+33132];
	ld.shared.u32 	%r1969, [%r8+33388];
	ld.shared.u32 	%r1970, [%r8+33644];
	mov.b32 	%r1971, 1728;
$L__BB1_84:
	setp.eq.s32 	%p30, %r2, 0;
	add.s32 	%r1423, %r1971, %r1;
	shl.b32 	%r1424, %r1423, 2;
	add.s32 	%r1426, %r1105, %r1424;
	ld.shared.u32 	%r1427, [%r1426];
	add.s32 	%r1428, %r1427, %r1968;
	min.s32 	%r481, %r1428, %r464;
	st.shared.u32 	[%r3], %r481;
	add.s32 	%r1429, %r1427, %r1967;
	min.s32 	%r482, %r1429, %r465;
	st.shared.u32 	[%r3+256], %r482;
	add.s32 	%r1430, %r1427, %r1969;
	min.s32 	%r483, %r1430, %r466;
	st.shared.u32 	[%r3+512], %r483;
	add.s32 	%r1431, %r1427, %r1970;
	min.s32 	%r484, %r1431, %r467;
	st.shared.u32 	[%r3+768], %r484;
	@%p30 bra 	$L__BB1_86;
	ld.shared.u32 	%r1973, [%r8+16496];
	ld.shared.u32 	%r1972, [%r8+16752];
	ld.shared.u32 	%r1974, [%r8+17008];
	ld.shared.u32 	%r1975, [%r8+17264];
	mov.b32 	%r1976, 9984;
	bra.uni 	$L__BB1_87;
$L__BB1_86:
	ld.shared.u32 	%r1973, [%r8+32880];
	ld.shared.u32 	%r1972, [%r8+33136];
	ld.shared.u32 	%r1974, [%r8+33392];
	ld.shared.u32 	%r1975, [%r8+33648];
	mov.b32 	%r1976, 1792;
$L__BB1_87:
	setp.eq.s32 	%p31, %r2, 0;
	add.s32 	%r1434, %r1976, %r1;
	shl.b32 	%r1435, %r1434, 2;
	add.s32 	%r1437, %r1105, %r1435;
	ld.shared.u32 	%r1438, [%r1437];
	add.s32 	%r1439, %r1438, %r1973;
	min.s32 	%r498, %r1439, %r481;
	st.shared.u32 	[%r3], %r498;
	add.s32 	%r1440, %r1438, %r1972;
	min.s32 	%r499, %r1440, %r482;
	st.shared.u32 	[%r3+256], %r499;
	add.s32 	%r1441, %r1438, %r1974;
	min.s32 	%r500, %r1441, %r483;
	st.shared.u32 	[%r3+512], %r500;
	add.s32 	%r1442, %r1438, %r1975;
	min.s32 	%r501, %r1442, %r484;
	st.shared.u32 	[%r3+768], %r501;
	@%p31 bra 	$L__BB1_89;
	ld.shared.u32 	%r1978, [%r8+16500];
	ld.shared.u32 	%r1977, [%r8+16756];
	ld.shared.u32 	%r1979, [%r8+17012];
	ld.shared.u32 	%r1980, [%r8+17268];
	mov.b32 	%r1981, 10048;
	bra.uni 	$L__BB1_90;
$L__BB1_89:
	ld.shared.u32 	%r1978, [%r8+32884];
	ld.shared.u32 	%r1977, [%r8+33140];
	ld.shared.u32 	%r1979, [%r8+33396];
	ld.shared.u32 	%r1980, [%r8+33652];
	mov.b32 	%r1981, 1856;
$L__BB1_90:
	setp.eq.s32 	%p32, %r2, 0;
	add.s32 	%r1445, %r1981, %r1;
	shl.b32 	%r1446, %r1445, 2;
	add.s32 	%r1448, %r1105, %r1446;
	ld.shared.u32 	%r1449, [%r1448];
	add.s32 	%r1450, %r1449, %r1978;
	min.s32 	%r515, %r1450, %r498;
	st.shared.u32 	[%r3], %r515;
	add.s32 	%r1451, %r1449, %r1977;
	min.s32 	%r516, %r1451, %r499;
	st.shared.u32 	[%r3+256], %r516;
	add.s32 	%r1452, %r1449, %r1979;
	min.s32 	%r517, %r1452, %r500;
	st.shared.u32 	[%r3+512], %r517;
	add.s32 	%r1453, %r1449, %r1980;
	min.s32 	%r518, %r1453, %r501;
	st.shared.u32 	[%r3+768], %r518;
	@%p32 bra 	$L__BB1_92;
	ld.shared.u32 	%r1983, [%r8+16504];
	ld.shared.u32 	%r1982, [%r8+16760];
	ld.shared.u32 	%r1984, [%r8+17016];
	ld.shared.u32 	%r1985, [%r8+17272];
	mov.b32 	%r1986, 10112;
	bra.uni 	$L__BB1_93;
$L__BB1_92:
	ld.shared.u32 	%r1983, [%r8+32888];
	ld.shared.u32 	%r1982, [%r8+33144];
	ld.shared.u32 	%r1984, [%r8+33400];
	ld.shared.u32 	%r1985, [%r8+33656];
	mov.b32 	%r1986, 1920;
$L__BB1_93:
	setp.eq.s32 	%p33, %r2, 0;
	add.s32 	%r1456, %r1986, %r1;
	shl.b32 	%r1457, %r1456, 2;
	add.s32 	%r1459, %r1105, %r1457;
	ld.shared.u32 	%r1460, [%r1459];
	add.s32 	%r1461, %r1460, %r1983;
	min.s32 	%r532, %r1461, %r515;
	st.shared.u32 	[%r3], %r532;
	add.s32 	%r1462, %r1460, %r1982;
	min.s32 	%r533, %r1462, %r516;
	st.shared.u32 	[%r3+256], %r533;
	add.s32 	%r1463, %r1460, %r1984;
	min.s32 	%r534, %r1463, %r517;
	st.shared.u32 	[%r3+512], %r534;
	add.s32 	%r1464, %r1460, %r1985;
	min.s32 	%r535, %r1464, %r518;
	st.shared.u32 	[%r3+768], %r535;
	@%p33 bra 	$L__BB1_95;
	ld.shared.u32 	%r1988, [%r8+16508];
	ld.shared.u32 	%r1987, [%r8+16764];
	ld.shared.u32 	%r1989, [%r8+17020];
	ld.shared.u32 	%r1990, [%r8+17276];
	mov.b32 	%r1991, 10176;
	bra.uni 	$L__BB1_96;
$L__BB1_95:
	ld.shared.u32 	%r1988, [%r8+32892];
	ld.shared.u32 	%r1987, [%r8+33148];
	ld.shared.u32 	%r1989, [%r8+33404];
	ld.shared.u32 	%r1990, [%r8+33660];
	mov.b32 	%r1991, 1984;
$L__BB1_96:
	setp.eq.s32 	%p34, %r2, 0;
	add.s32 	%r1467, %r1991, %r1;
	shl.b32 	%r1468, %r1467, 2;
	add.s32 	%r1470, %r1105, %r1468;
	ld.shared.u32 	%r1471, [%r1470];
	add.s32 	%r1472, %r1471, %r1988;
	min.s32 	%r549, %r1472, %r532;
	st.shared.u32 	[%r3], %r549;
	add.s32 	%r1473, %r1471, %r1987;
	min.s32 	%r550, %r1473, %r533;
	st.shared.u32 	[%r3+256], %r550;
	add.s32 	%r1474, %r1471, %r1989;
	min.s32 	%r551, %r1474, %r534;
	st.shared.u32 	[%r3+512], %r551;
	add.s32 	%r1475, %r1471, %r1990;
	min.s32 	%r552, %r1475, %r535;
	st.shared.u32 	[%r3+768], %r552;
	@%p34 bra 	$L__BB1_98;
	ld.shared.u32 	%r1993, [%r8+16512];
	ld.shared.u32 	%r1992, [%r8+16768];
	ld.shared.u32 	%r1994, [%r8+17024];
	ld.shared.u32 	%r1995, [%r8+17280];
	mov.b32 	%r1996, 10240;
	bra.uni 	$L__BB1_99;
$L__BB1_98:
	ld.shared.u32 	%r1993, [%r8+32896];
	ld.shared.u32 	%r1992, [%r8+33152];
	ld.shared.u32 	%r1994, [%r8+33408];
	ld.shared.u32 	%r1995, [%r8+33664];
	mov.b32 	%r1996, 2048;
$L__BB1_99:
	setp.eq.s32 	%p35, %r2, 0;
	add.s32 	%r1478, %r1996, %r1;
	shl.b32 	%r1479, %r1478, 2;
	add.s32 	%r1481, %r1105, %r1479;
	ld.shared.u32 	%r1482, [%r1481];
	add.s32 	%r1483, %r1482, %r1993;
	min.s32 	%r566, %r1483, %r549;
	st.shared.u32 	[%r3], %r566;
	add.s32 	%r1484, %r1482, %r1992;
	min.s32 	%r567, %r1484, %r550;
	st.shared.u32 	[%r3+256], %r567;
	add.s32 	%r1485, %r1482, %r1994;
	min.s32 	%r568, %r1485, %r551;
	st.shared.u32 	[%r3+512], %r568;
	add.s32 	%r1486, %r1482, %r1995;
	min.s32 	%r569, %r1486, %r552;
	st.shared.u32 	[%r3+768], %r569;
	@%p35 bra 	$L__BB1_101;
	ld.shared.u32 	%r1998, [%r8+16516];
	ld.shared.u32 	%r1997, [%r8+16772];
	ld.shared.u32 	%r1999, [%r8+17028];
	ld.shared.u32 	%r2000, [%r8+17284];
	mov.b32 	%r2001, 10304;
	bra.uni 	$L__BB1_102;
$L__BB1_101:
	ld.shared.u32 	%r1998, [%r8+32900];
	ld.shared.u32 	%r1997, [%r8+33156];
	ld.shared.u32 	%r1999, [%r8+33412];
	ld.shared.u32 	%r2000, [%r8+33668];
	mov.b32 	%r2001, 2112;
$L__BB1_102:
	setp.eq.s32 	%p36, %r2, 0;
	add.s32 	%r1489, %r2001, %r1;
	shl.b32 	%r1490, %r1489, 2;
	add.s32 	%r1492, %r1105, %r1490;
	ld.shared.u32 	%r1493, [%r1492];
	add.s32 	%r1494, %r1493, %r1998;
	min.s32 	%r583, %r1494, %r566;
	st.shared.u32 	[%r3], %r583;
	add.s32 	%r1495, %r1493, %r1997;
	min.s32 	%r584, %r1495, %r567;
	st.shared.u32 	[%r3+256], %r584;
	add.s32 	%r1496, %r1493, %r1999;
	min.s32 	%r585, %r1496, %r568;
	st.shared.u32 	[%r3+512], %r585;
	add.s32 	%r1497, %r1493, %r2000;
	min.s32 	%r586, %r1497, %r569;
	st.shared.u32 	[%r3+768], %r586;
	@%p36 bra 	$L__BB1_104;
	ld.shared.u32 	%r2003, [%r8+16520];
	ld.shared.u32 	%r2002, [%r8+16776];
	ld.shared.u32 	%r2004, [%r8+17032];
	ld.shared.u32 	%r2005, [%r8+17288];
	mov.b32 	%r2006, 10368;
	bra.uni 	$L__BB1_105;
$L__BB1_104:
	ld.shared.u32 	%r2003, [%r8+32904];
	ld.shared.u32 	%r2002, [%r8+33160];
	ld.shared.u32 	%r2004, [%r8+33416];
	ld.shared.u32 	%r2005, [%r8+33672];
	mov.b32 	%r2006, 2176;
$L__BB1_105:
	setp.eq.s32 	%p37, %r2, 0;
	add.s32 	%r1500, %r2006, %r1;
	shl.b32 	%r1501, %r1500, 2;
	add.s32 	%r1503, %r1105, %r1501;
	ld.shared.u32 	%r1504, [%r1503];
	add.s32 	%r1505, %r1504, %r2003;
	min.s32 	%r600, %r1505, %r583;
	st.shared.u32 	[%r3], %r600;
	add.s32 	%r1506, %r1504, %r2002;
	min.s32 	%r601, %r1506, %r584;
	st.shared.u32 	[%r3+256], %r601;
	add.s32 	%r1507, %r1504, %r2004;
	min.s32 	%r602, %r1507, %r585;
	st.shared.u32 	[%r3+512], %r602;
	add.s32 	%r1508, %r1504, %r2005;
	min.s32 	%r603, %r1508, %r586;
	st.shared.u32 	[%r3+768], %r603;
	@%p37 bra 	$L__BB1_107;
	ld.shared.u32 	%r2008, [%r8+16524];
	ld.shared.u32 	%r2007, [%r8+16780];
	ld.shared.u32 	%r2009, [%r8+17036];
	ld.shared.u32 	%r2010, [%r8+17292];
	mov.b32 	%r2011, 10432;
	bra.uni 	$L__BB1_108;
$L__BB1_107:
	ld.shared.u32 	%r2008, [%r8+32908];
	ld.shared.u32 	%r2007, [%r8+33164];
	ld.shared.u32 	%r2009, [%r8+33420];
	ld.shared.u32 	%r2010, [%r8+33676];
	mov.b32 	%r2011, 2240;
$L__BB1_108:
	setp.eq.s32 	%p38, %r2, 0;
	add.s32 	%r1511, %r2011, %r1;
	shl.b32 	%r1512, %r1511, 2;
	add.s32 	%r1514, %r1105, %r1512;
	ld.shared.u32 	%r1515, [%r1514];
	add.s32 	%r1516, %r1515, %r2008;
	min.s32 	%r617, %r1516, %r600;
	st.shared.u32 	[%r3], %r617;
	add.s32 	%r1517, %r1515, %r2007;
	min.s32 	%r618, %r1517, %r601;
	st.shared.u32 	[%r3+256], %r618;
	add.s32 	%r1518, %r1515, %r2009;
	min.s32 	%r619, %r1518, %r602;
	st.shared.u32 	[%r3+512], %r619;
	add.s32 	%r1519, %r1515, %r2010;
	min.s32 	%r620, %r1519, %r603;
	st.shared.u32 	[%r3+768], %r620;
	@%p38 bra 	$L__BB1_110;
	ld.shared.u32 	%r2013, [%r8+16528];
	ld.shared.u32 	%r2012, [%r8+16784];
	ld.shared.u32 	%r2014, [%r8+17040];
	ld.shared.u32 	%r2015, [%r8+17296];
	mov.b32 	%r2016, 10496;
	bra.uni 	$L__BB1_111;
$L__BB1_110:
	ld.shared.u32 	%r2013, [%r8+32912];
	ld.shared.u32 	%r2012, [%r8+33168];
	ld.shared.u32 	%r2014, [%r8+33424];
	ld.shared.u32 	%r2015, [%r8+33680];
	mov.b32 	%r2016, 2304;
$L__BB1_111:
	setp.eq.s32 	%p39, %r2, 0;
	add.s32 	%r1522, %r2016, %r1;
	shl.b32 	%r1523, %r1522, 2;
	add.s32 	%r1525, %r1105, %r1523;
	ld.shared.u32 	%r1526, [%r1525];
	add.s32 	%r1527, %r1526, %r2013;
	min.s32 	%r634, %r1527, %r617;
	st.shared.u32 	[%r3], %r634;
	add.s32 	%r1528, %r1526, %r2012;
	min.s32 	%r635, %r1528, %r618;
	st.shared.u32 	[%r3+256], %r635;
	add.s32 	%r1529, %r1526, %r2014;
	min.s32 	%r636, %r1529, %r619;
	st.shared.u32 	[%r3+512], %r636;
	add.s32 	%r1530, %r1526, %r2015;
	min.s32 	%r637, %r1530, %r620;
	st.shared.u32 	[%r3+768], %r637;
	@%p39 bra 	$L__BB1_113;
	ld.shared.u32 	%r2018, [%r8+16532];
	ld.shared.u32 	%r2017, [%r8+16788];
	ld.shared.u32 	%r2019, [%r8+17044];
	ld.shared.u32 	%r2020, [%r8+17300];
	mov.b32 	%r2021, 10560;
	bra.uni 	$L__BB1_114;
$L__BB1_113:
	ld.shared.u32 	%r2018, [%r8+32916];
	ld.shared.u32 	%r2017, [%r8+33172];
	ld.shared.u32 	%r2019, [%r8+33428];
	ld.shared.u32 	%r2020, [%r8+33684];
	mov.b32 	%r2021, 2368;
$L__BB1_114:
	setp.eq.s32 	%p40, %r2, 0;
	add.s32 	%r1533, %r2021, %r1;
	shl.b32 	%r1534, %r1533, 2;
	add.s32 	%r1536, %r1105, %r1534;
	ld.shared.u32 	%r1537, [%r1536];
	add.s32 	%r1538, %r1537, %r2018;
	min.s32 	%r651, %r1538, %r634;
	st.shared.u32 	[%r3], %r651;
	add.s32 	%r1539, %r1537, %r2017;
	min.s32 	%r652, %r1539, %r635;
	st.shared.u32 	[%r3+256], %r652;
	add.s32 	%r1540, %r1537, %r2019;
	min.s32 	%r653, %r1540, %r636;
	st.shared.u32 	[%r3+512], %r653;
	add.s32 	%r1541, %r1537, %r2020;
	min.s32 	%r654, %r1541, %r637;
	st.shared.u32 	[%r3+768], %r654;
	@%p40 bra 	$L__BB1_116;
	ld.shared.u32 	%r2023, [%r8+16536];
	ld.shared.u32 	%r2022, [%r8+16792];
	ld.shared.u32 	%r2024, [%r8+17048];
	ld.shared.u32 	%r2025, [%r8+17304];
	mov.b32 	%r2026, 10624;
	bra.uni 	$L__BB1_117;
$L__BB1_116:
	ld.shared.u32 	%r2023, [%r8+32920];
	ld.shared.u32 	%r2022, [%r8+33176];
	ld.shared.u32 	%r2024, [%r8+33432];
	ld.shared.u32 	%r2025, [%r8+33688];
	mov.b32 	%r2026, 2432;
$L__BB1_117:
	setp.eq.s32 	%p41, %r2, 0;
	add.s32 	%r1544, %r2026, %r1;
	shl.b32 	%r1545, %r1544, 2;
	add.s32 	%r1547, %r1105, %r1545;
	ld.shared.u32 	%r1548, [%r1547];
	add.s32 	%r1549, %r1548, %r2023;
	min.s32 	%r668, %r1549, %r651;
	st.shared.u32 	[%r3], %r668;
	add.s32 	%r1550, %r1548, %r2022;
	min.s32 	%r669, %r1550, %r652;
	st.shared.u32 	[%r3+256], %r669;
	add.s32 	%r1551, %r1548, %r2024;
	min.s32 	%r670, %r1551, %r653;
	st.shared.u32 	[%r3+512], %r670;
	add.s32 	%r1552, %r1548, %r2025;
	min.s32 	%r671, %r1552, %r654;
	st.shared.u32 	[%r3+768], %r671;
	@%p41 bra 	$L__BB1_119;
	ld.shared.u32 	%r2028, [%r8+16540];
	ld.shared.u32 	%r2027, [%r8+16796];
	ld.shared.u32 	%r2029, [%r8+17052];
	ld.shared.u32 	%r2030, [%r8+17308];
	mov.b32 	%r2031, 10688;
	bra.uni 	$L__BB1_120;
$L__BB1_119:
	ld.shared.u32 	%r2028, [%r8+32924];
	ld.shared.u32 	%r2027, [%r8+33180];
	ld.shared.u32 	%r2029, [%r8+33436];
	ld.shared.u32 	%r2030, [%r8+33692];
	mov.b32 	%r2031, 2496;
$L__BB1_120:
	setp.eq.s32 	%p42, %r2, 0;
	add.s32 	%r1555, %r2031, %r1;
	shl.b32 	%r1556, %r1555, 2;
	add.s32 	%r1558, %r1105, %r1556;
	ld.shared.u32 	%r1559, [%r1558];
	add.s32 	%r1560, %r1559, %r2028;
	min.s32 	%r685, %r1560, %r668;
	st.shared.u32 	[%r3], %r685;
	add.s32 	%r1561, %r1559, %r2027;
	min.s32 	%r686, %r1561, %r669;
	st.shared.u32 	[%r3+256], %r686;
	add.s32 	%r1562, %r1559, %r2029;
	min.s32 	%r687, %r1562, %r670;
	st.shared.u32 	[%r3+512], %r687;
	add.s32 	%r1563, %r1559, %r2030;
	min.s32 	%r688, %r1563, %r671;
	st.shared.u32 	[%r3+768], %r688;
	@%p42 bra 	$L__BB1_122;
	ld.shared.u32 	%r2033, [%r8+16544];
	ld.shared.u32 	%r2032, [%r8+16800];
	ld.shared.u32 	%r2034, [%r8+17056];
	ld.shared.u32 	%r2035, [%r8+17312];
	mov.b32 	%r2036, 10752;
	bra.uni 	$L__BB1_123;
$L__BB1_122:
	ld.shared.u32 	%r2033, [%r8+32928];
	ld.shared.u32 	%r2032, [%r8+33184];
	ld.shared.u32 	%r2034, [%r8+33440];
	ld.shared.u32 	%r2035, [%r8+33696];
	mov.b32 	%r2036, 2560;
$L__BB1_123:
	setp.eq.s32 	%p43, %r2, 0;
	add.s32 	%r1566, %r2036, %r1;
	shl.b32 	%r1567, %r1566, 2;
	add.s32 	%r1569, %r1105, %r1567;
	ld.shared.u32 	%r1570, [%r1569];
	add.s32 	%r1571, %r1570, %r2033;
	min.s32 	%r702, %r1571, %r685;
	st.shared.u32 	[%r3], %r702;
	add.s32 	%r1572, %r1570, %r2032;
	min.s32 	%r703, %r1572, %r686;
	st.shared.u32 	[%r3+256], %r703;
	add.s32 	%r1573, %r1570, %r2034;
	min.s32 	%r704, %r1573, %r687;
	st.shared.u32 	[%r3+512], %r704;
	add.s32 	%r1574, %r1570, %r2035;
	min.s32 	%r705, %r1574, %r688;
	st.shared.u32 	[%r3+768], %r705;
	@%p43 bra 	$L__BB1_125;
	ld.shared.u32 	%r2038, [%r8+16548];
	ld.shared.u32 	%r2037, [%r8+16804];
	ld.shared.u32 	%r2039, [%r8+17060];
	ld.shared.u32 	%r2040, [%r8+17316];
	mov.b32 	%r2041, 10816;
	bra.uni 	$L__BB1_126;
$L__BB1_125:
	ld.shared.u32 	%r2038, [%r8+32932];
	ld.shared.u32 	%r2037, [%r8+33188];
	ld.shared.u32 	%r2039, [%r8+33444];
	ld.shared.u32 	%r2040, [%r8+33700];
	mov.b32 	%r2041, 2624;
$L__BB1_126:
	setp.eq.s32 	%p44, %r2, 0;
	add.s32 	%r1577, %r2041, %r1;
	shl.b32 	%r1578, %r1577, 2;
	add.s32 	%r1580, %r1105, %r1578;
	ld.shared.u32 	%r1581, [%r1580];
	add.s32 	%r1582, %r1581, %r2038;
	min.s32 	%r719, %r1582, %r702;
	st.shared.u32 	[%r3], %r719;
	add.s32 	%r1583, %r1581, %r2037;
	min.s32 	%r720, %r1583, %r703;
	st.shared.u32 	[%r3+256], %r720;
	add.s32 	%r1584, %r1581, %r2039;
	min.s32 	%r721, %r1584, %r704;
	st.shared.u32 	[%r3+512], %r721;
	add.s32 	%r1585, %r1581, %r2040;
	min.s32 	%r722, %r1585, %r705;
	st.shared.u32 	[%r3+768], %r722;
	@%p44 bra 	$L__BB1_128;
	ld.shared.u32 	%r2043, [%r8+16552];
	ld.shared.u32 	%r2042, [%r8+16808];
	ld.shared.u32 	%r2044, [%r8+17064];
	ld.shared.u32 	%r2045, [%r8+17320];
	mov.b32 	%r2046, 10880;
	bra.uni 	$L__BB1_129;
$L__BB1_128:
	ld.shared.u32 	%r2043, [%r8+32936];
	ld.shared.u32 	%r2042, [%r8+33192];
	ld.shared.u32 	%r2044, [%r8+33448];
	ld.shared.u32 	%r2045, [%r8+33704];
	mov.b32 	%r2046, 2688;
$L__BB1_129:
	setp.eq.s32 	%p45, %r2, 0;
	add.s32 	%r1588, %r2046, %r1;
	shl.b32 	%r1589, %r1588, 2;
	add.s32 	%r1591, %r1105, %r1589;
	ld.shared.u32 	%r1592, [%r1591];
	add.s32 	%r1593, %r1592, %r2043;
	min.s32 	%r736, %r1593, %r719;
	st.shared.u32 	[%r3], %r736;
	add.s32 	%r1594, %r1592, %r2042;
	min.s32 	%r737, %r1594, %r720;
	st.shared.u32 	[%r3+256], %r737;
	add.s32 	%r1595, %r1592, %r2044;
	min.s32 	%r738, %r1595, %r721;
	st.shared.u32 	[%r3+512], %r738;
	add.s32 	%r1596, %r1592, %r2045;
	min.s32 	%r739, %r1596, %r722;
	st.shared.u32 	[%r3+768], %r739;
	@%p45 bra 	$L__BB1_131;
	ld.shared.u32 	%r2048, [%r8+16556];
	ld.shared.u32 	%r2047, [%r8+16812];
	ld.shared.u32 	%r2049, [%r8+17068];
	ld.shared.u32 	%r2050, [%r8+17324];
	mov.b32 	%r2051, 10944;
	bra.uni 	$L__BB1_132;
$L__BB1_131:
	ld.shared.u32 	%r2048, [%r8+32940];
	ld.shared.u32 	%r2047, [%r8+33196];
	ld.shared.u32 	%r2049, [%r8+33452];
	ld.shared.u32 	%r2050, [%r8+33708];
	mov.b32 	%r2051, 2752;
$L__BB1_132:
	setp.eq.s32 	%p46, %r2, 0;
	add.s32 	%r1599, %r2051, %r1;
	shl.b32 	%r1600, %r1599, 2;
	add.s32 	%r1602, %r1105, %r1600;
	ld.shared.u32 	%r1603, [%r1602];
	add.s32 	%r1604, %r1603, %r2048;
	min.s32 	%r753, %r1604, %r736;
	st.shared.u32 	[%r3], %r753;
	add.s32 	%r1605, %r1603, %r2047;
	min.s32 	%r754, %r1605, %r737;
	st.shared.u32 	[%r3+256], %r754;
	add.s32 	%r1606, %r1603, %r2049;
	min.s32 	%r755, %r1606, %r738;
	st.shared.u32 	[%r3+512], %r755;
	add.s32 	%r1607, %r1603, %r2050;
	min.s32 	%r756, %r1607, %r739;
	st.shared.u32 	[%r3+768], %r756;
	@%p46 bra 	$L__BB1_134;
	ld.shared.u32 	%r2053, [%r8+16560];
	ld.shared.u32 	%r2052, [%r8+16816];
	ld.shared.u32 	%r2054, [%r8+17072];
	ld.shared.u32 	%r2055, [%r8+17328];
	mov.b32 	%r2056, 11008;
	bra.uni 	$L__BB1_135;
$L__BB1_134:
	ld.shared.u32 	%r2053, [%r8+32944];
	ld.shared.u32 	%r2052, [%r8+33200];
	ld.shared.u32 	%r2054, [%r8+33456];
	ld.shared.u32 	%r2055, [%r8+33712];
	mov.b32 	%r2056, 2816;
$L__BB1_135:
	setp.eq.s32 	%p47, %r2, 0;
	add.s32 	%r1610, %r2056, %r1;
	shl.b32 	%r1611, %r1610, 2;
	add.s32 	%r1613, %r1105, %r1611;
	ld.shared.u32 	%r1614, [%r1613];
	add.s32 	%r1615, %r1614, %r2053;
	min.s32 	%r770, %r1615, %r753;
	st.shared.u32 	[%r3], %r770;
	add.s32 	%r1616, %r1614, %r2052;
	min.s32 	%r771, %r1616, %r754;
	st.shared.u32 	[%r3+256], %r771;
	add.s32 	%r1617, %r1614, %r2054;
	min.s32 	%r772, %r1617, %r755;
	st.shared.u32 	[%r3+512], %r772;
	add.s32 	%r1618, %r1614, %r2055;
	min.s32 	%r773, %r1618, %r756;
	st.shared.u32 	[%r3+768], %r773;
	@%p47 bra 	$L__BB1_137;
	ld.shared.u32 	%r2058, [%r8+16564];
	ld.shared.u32 	%r2057, [%r8+16820];
	ld.shared.u32 	%r2059, [%r8+17076];
	ld.shared.u32 	%r2060, [%r8+17332];
	mov.b32 	%r2061, 11072;
	bra.uni 	$L__BB1_138;
$L__BB1_137:
	ld.shared.u32 	%r2058, [%r8+32948];
	ld.shared.u32 	%r2057, [%r8+33204];
	ld.shared.u32 	%r2059, [%r8+33460];
	ld.shared.u32 	%r2060, [%r8+33716];
	mov.b32 	%r2061, 2880;
$L__BB1_138:
	setp.eq.s32 	%p48, %r2, 0;
	add.s32 	%r1621, %r2061, %r1;
	shl.b32 	%r1622, %r1621, 2;
	add.s32 	%r1624, %r1105, %r1622;
	ld.shared.u32 	%r1625, [%r1624];
	add.s32 	%r1626, %r1625, %r2058;
	min.s32 	%r787, %r1626, %r770;
	st.shared.u32 	[%r3], %r787;
	add.s32 	%r1627, %r1625, %r2057;
	min.s32 	%r788, %r1627, %r771;
	st.shared.u32 	[%r3+256], %r788;
	add.s32 	%r1628, %r1625, %r2059;
	min.s32 	%r789, %r1628, %r772;
	st.shared.u32 	[%r3+512], %r789;
	add.s32 	%r1629, %r1625, %r2060;
	min.s32 	%r790, %r1629, %r773;
	st.shared.u32 	[%r3+768], %r790;
	@%p48 bra 	$L__BB1_140;
	ld.shared.u32 	%r2063, [%r8+16568];
	ld.shared.u32 	%r2062, [%r8+16824];
	ld.shared.u32 	%r2064, [%r8+17080];
	ld.shared.u32 	%r2065, [%r8+17336];
	mov.b32 	%r2066, 11136;
	bra.uni 	$L__BB1_141;
$L__BB1_140:
	ld.shared.u32 	%r2063, [%r8+32952];
	ld.shared.u32 	%r2062, [%r8+33208];
	ld.shared.u32 	%r2064, [%r8+33464];
	ld.shared.u32 	%r2065, [%r8+33720];
	mov.b32 	%r2066, 2944;
$L__BB1_141:
	setp.eq.s32 	%p49, %r2, 0;
	add.s32 	%r1632, %r2066, %r1;
	shl.b32 	%r1633, %r1632, 2;
	add.s32 	%r1635, %r1105, %r1633;
	ld.shared.u32 	%r1636, [%r1635];
	add.s32 	%r1637, %r1636, %r2063;
	min.s32 	%r804, %r1637, %r787;
	st.shared.u32 	[%r3], %r804;
	add.s32 	%r1638, %r1636, %r2062;
	min.s32 	%r805, %r1638, %r788;
	st.shared.u32 	[%r3+256], %r805;
	add.s32 	%r1639, %r1636, %r2064;
	min.s32 	%r806, %r1639, %r789;
	st.shared.u32 	[%r3+512], %r806;
	add.s32 	%r1640, %r1636, %r2065;
	min.s32 	%r807, %r1640, %r790;
	st.shared.u32 	[%r3+768], %r807;
	@%p49 bra 	$L__BB1_143;
	ld.shared.u32 	%r2068, [%r8+16572];
	ld.shared.u32 	%r2067, [%r8+16828];
	ld.shared.u32 	%r2069, [%r8+17084];
	ld.shared.u32 	%r2070, [%r8+17340];
	mov.b32 	%r2071, 11200;
	bra.uni 	$L__BB1_144;
$L__BB1_143:
	ld.shared.u32 	%r2068, [%r8+32956];
	ld.shared.u32 	%r2067, [%r8+33212];
	ld.shared.u32 	%r2069, [%r8+33468];
	ld.shared.u32 	%r2070, [%r8+33724];
	mov.b32 	%r2071, 3008;
$L__BB1_144:
	setp.eq.s32 	%p50, %r2, 0;
	add.s32 	%r1643, %r2071, %r1;
	shl.b32 	%r1644, %r1643, 2;
	add.s32 	%r1646, %r1105, %r1644;
	ld.shared.u32 	%r1647, [%r1646];
	add.s32 	%r1648, %r1647, %r2068;
	min.s32 	%r821, %r1648, %r804;
	st.shared.u32 	[%r3], %r821;
	add.s32 	%r1649, %r1647, %r2067;
	min.s32 	%r822, %r1649, %r805;
	st.shared.u32 	[%r3+256], %r822;
	add.s32 	%r1650, %r1647, %r2069;
	min.s32 	%r823, %r1650, %r806;
	st.shared.u32 	[%r3+512], %r823;
	add.s32 	%r1651, %r1647, %r2070;
	min.s32 	%r824, %r1651, %r807;
	st.shared.u32 	[%r3+768], %r824;
	@%p50 bra 	$L__BB1_146;
	ld.shared.u32 	%r2073, [%r8+16576];
	ld.shared.u32 	%r2072, [%r8+16832];
	ld.shared.u32 	%r2074, [%r8+17088];
	ld.shared.u32 	%r2075, [%r8+17344];
	mov.b32 	%r2076, 11264;
	bra.uni 	$L__BB1_147;
$L__BB1_146:
	ld.shared.u32 	%r2073, [%r8+32960];
	ld.shared.u32 	%r2072, [%r8+33216];
	ld.shared.u32 	%r2074, [%r8+33472];
	ld.shared.u32 	%r2075, [%r8+33728];
	mov.b32 	%r2076, 3072;
$L__BB1_147:
	setp.eq.s32 	%p51, %r2, 0;
	add.s32 	%r1654, %r2076, %r1;
	shl.b32 	%r1655, %r1654, 2;
	add.s32 	%r1657, %r1105, %r1655;
	ld.shared.u32 	%r1658, [%r1657];
	add.s32 	%r1659, %r1658, %r2073;
	min.s32 	%r838, %r1659, %r821;
	st.shared.u32 	[%r3], %r838;
	add.s32 	%r1660, %r1658, %r2072;
	min.s32 	%r839, %r1660, %r822;
	st.shared.u32 	[%r3+256], %r839;
	add.s32 	%r1661, %r1658, %r2074;
	min.s32 	%r840, %r1661, %r823;
	st.shared.u32 	[%r3+512], %r840;
	add.s32 	%r1662, %r1658, %r2075;
	min.s32 	%r841, %r1662, %r824;
	st.shared.u32 	[%r3+768], %r841;
	@%p51 bra 	$L__BB1_149;
	ld.shared.u32 	%r2078, [%r8+16580];
	ld.shared.u32 	%r2077, [%r8+16836];
	ld.shared.u32 	%r2079, [%r8+17092];
	ld.shared.u32 	%r2080, [%r8+17348];
	mov.b32 	%r2081, 11328;
	bra.uni 	$L__BB1_150;
$L__BB1_149:
	ld.shared.u32 	%r2078, [%r8+32964];
	ld.shared.u32 	%r2077, [%r8+33220];
	ld.shared.u32 	%r2079, [%r8+33476];
	ld.shared.u32 	%r2080, [%r8+33732];
	mov.b32 	%r2081, 3136;
$L__BB1_150:
	setp.eq.s32 	%p52, %r2, 0;
	add.s32 	%r1665, %r2081, %r1;
	shl.b32 	%r1666, %r1665, 2;
	add.s32 	%r1668, %r1105, %r1666;
	ld.shared.u32 	%r1669, [%r1668];
	add.s32 	%r1670, %r1669, %r2078;
	min.s32 	%r855, %r1670, %r838;
	st.shared.u32 	[%r3], %r855;
	add.s32 	%r1671, %r1669, %r2077;
	min.s32 	%r856, %r1671, %r839;
	st.shared.u32 	[%r3+256], %r856;
	add.s32 	%r1672, %r1669, %r2079;
	min.s32 	%r857, %r1672, %r840;
	st.shared.u32 	[%r3+512], %r857;
	add.s32 	%r1673, %r1669, %r2080;
	min.s32 	%r858, %r1673, %r841;
	st.shared.u32 	[%r3+768], %r858;
	@%p52 bra 	$L__BB1_152;
	ld.shared.u32 	%r2083, [%r8+16584];
	ld.shared.u32 	%r2082, [%r8+16840];
	ld.shared.u32 	%r2084, [%r8+17096];
	ld.shared.u32 	%r2085, [%r8+17352];
	mov.b32 	%r2086, 11392;
	bra.uni 	$L__BB1_153;
$L__BB1_152:
	ld.shared.u32 	%r2083, [%r8+32968];
	ld.shared.u32 	%r2082, [%r8+33224];
	ld.shared.u32 	%r2084, [%r8+33480];
	ld.shared.u32 	%r2085, [%r8+33736];
	mov.b32 	%r2086, 3200;
$L__BB1_153:
	setp.eq.s32 	%p53, %r2, 0;
	add.s32 	%r1676, %r2086, %r1;
	shl.b32 	%r1677, %r1676, 2;
	add.s32 	%r1679, %r1105, %r1677;
	ld.shared.u32 	%r1680, [%r1679];
	add.s32 	%r1681, %r1680, %r2083;
	min.s32 	%r872, %r1681, %r855;
	st.shared.u32 	[%r3], %r872;
	add.s32 	%r1682, %r1680, %r2082;
	min.s32 	%r873, %r1682, %r856;
	st.shared.u32 	[%r3+256], %r873;
	add.s32 	%r1683, %r1680, %r2084;
	min.s32 	%r874, %r1683, %r857;
	st.shared.u32 	[%r3+512], %r874;
	add.s32 	%r1684, %r1680, %r2085;
	min.s32 	%r875, %r1684, %r858;
	st.shared.u32 	[%r3+768], %r875;
	@%p53 bra 	$L__BB1_155;
	ld.shared.u32 	%r2088, [%r8+16588];
	ld.shared.u32 	%r2087, [%r8+16844];
	ld.shared.u32 	%r2089, [%r8+17100];
	ld.shared.u32 	%r2090, [%r8+17356];
	mov.b32 	%r2091, 11456;
	bra.uni 	$L__BB1_156;
$L__BB1_155:
	ld.shared.u32 	%r2088, [%r8+32972];
	ld.shared.u32 	%r2087, [%r8+33228];
	ld.shared.u32 	%r2089, [%r8+33484];
	ld.shared.u32 	%r2090, [%r8+33740];
	mov.b32 	%r2091, 3264;
$L__BB1_156:
	setp.eq.s32 	%p54, %r2, 0;
	add.s32 	%r1687, %r2091, %r1;
	shl.b32 	%r1688, %r1687, 2;
	add.s32 	%r1690, %r1105, %r1688;
	ld.shared.u32 	%r1691, [%r1690];
	add.s32 	%r1692, %r1691, %r2088;
	min.s32 	%r889, %r1692, %r872;
	st.shared.u32 	[%r3], %r889;
	add.s32 	%r1693, %r1691, %r2087;
	min.s32 	%r890, %r1693, %r873;
	st.shared.u32 	[%r3+256], %r890;
	add.s32 	%r1694, %r1691, %r2089;
	min.s32 	%r891, %r1694, %r874;
	st.shared.u32 	[%r3+512], %r891;
	add.s32 	%r1695, %r1691, %r2090;
	min.s32 	%r892, %r1695, %r875;
	st.shared.u32 	[%r3+768], %r892;
	@%p54 bra 	$L__BB1_158;
	ld.shared.u32 	%r2093, [%r8+16592];
	ld.shared.u32 	%r2092, [%r8+16848];
	ld.shared.u32 	%r2094, [%r8+17104];
	ld.shared.u32 	%r2095, [%r8+17360];
	mov.b32 	%r2096, 11520;
	bra.uni 	$L__BB1_159;
$L__BB1_158:
	ld.shared.u32 	%r2093, [%r8+32976];
	ld.shared.u32 	%r2092, [%r8+33232];
	ld.shared.u32 	%r2094, [%r8+33488];
	ld.shared.u32 	%r2095, [%r8+33744];
	mov.b32 	%r2096, 3328;
$L__BB1_159:
	setp.eq.s32 	%p55, %r2, 0;
	add.s32 	%r1698, %r2096, %r1;
	shl.b32 	%r1699, %r1698, 2;
	add.s32 	%r1701, %r1105, %r1699;
	ld.shared.u32 	%r1702, [%r1701];
	add.s32 	%r1703, %r1702, %r2093;
	min.s32 	%r906, %r1703, %r889;
	st.shared.u32 	[%r3], %r906;
	add.s32 	%r1704, %r1702, %r2092;
	min.s32 	%r907, %r1704, %r890;
	st.shared.u32 	[%r3+256], %r907;
	add.s32 	%r1705, %r1702, %r2094;
	min.s32 	%r908, %r1705, %r891;
	st.shared.u32 	[%r3+512], %r908;
	add.s32 	%r1706, %r1702, %r2095;
	min.s32 	%r909, %r1706, %r892;
	st.shared.u32 	[%r3+768], %r909;
	@%p55 bra 	$L__BB1_161;
	ld.shared.u32 	%r2098, [%r8+16596];
	ld.shared.u32 	%r2097, [%r8+16852];
	ld.shared.u32 	%r2099, [%r8+17108];
	ld.shared.u32 	%r2100, [%r8+17364];
	mov.b32 	%r2101, 11584;
	bra.uni 	$L__BB1_162;
$L__BB1_161:
	ld.shared.u32 	%r2098, [%r8+32980];
	ld.shared.u32 	%r2097, [%r8+33236];
	ld.shared.u32 	%r2099, [%r8+33492];
	ld.shared.u32 	%r2100, [%r8+33748];
	mov.b32 	%r2101, 3392;
$L__BB1_162:
	setp.eq.s32 	%p56, %r2, 0;
	add.s32 	%r1709, %r2101, %r1;
	shl.b32 	%r1710, %r1709, 2;
	add.s32 	%r1712, %r1105, %r1710;
	ld.shared.u32 	%r1713, [%r1712];
	add.s32 	%r1714, %r1713, %r2098;
	min.s32 	%r923, %r1714, %r906;
	st.shared.u32 	[%r3], %r923;
	add.s32 	%r1715, %r1713, %r2097;
	min.s32 	%r924, %r1715, %r907;
	st.shared.u32 	[%r3+256], %r924;
	add.s32 	%r1716, %r1713, %r2099;
	min.s32 	%r925, %r1716, %r908;
	st.shared.u32 	[%r3+512], %r925;
	add.s32 	%r1717, %r1713, %r2100;
	min.s32 	%r926, %r1717, %r909;
	st.shared.u32 	[%r3+768], %r926;
	@%p56 bra 	$L__BB1_164;
	ld.shared.u32 	%r2103, [%r8+16600];
	ld.shared.u32 	%r2102, [%r8+16856];
	ld.shared.u32 	%r2104, [%r8+17112];
	ld.shared.u32 	%r2105, [%r8+17368];
	mov.b32 	%r2106, 11648;
	bra.uni 	$L__BB1_165;
$L__BB1_164:
	ld.shared.u32 	%r2103, [%r8+32984];
	ld.shared.u32 	%r2102, [%r8+33240];
	ld.shared.u32 	%r2104, [%r8+33496];
	ld.shared.u32 	%r2105, [%r8+33752];
	mov.b32 	%r2106, 3456;
$L__BB1_165:
	setp.eq.s32 	%p57, %r2, 0;
	add.s32 	%r1720, %r2106, %r1;
	shl.b32 	%r1721, %r1720, 2;
	add.s32 	%r1723, %r1105, %r1721;
	ld.shared.u32 	%r1724, [%r1723];
	add.s32 	%r1725, %r1724, %r2103;
	min.s32 	%r940, %r1725, %r923;
	st.shared.u32 	[%r3], %r940;
	add.s32 	%r1726, %r1724, %r2102;
	min.s32 	%r941, %r1726, %r924;
	st.shared.u32 	[%r3+256], %r941;
	add.s32 	%r1727, %r1724, %r2104;
	min.s32 	%r942, %r1727, %r925;
	st.shared.u32 	[%r3+512], %r942;
	add.s32 	%r1728, %r1724, %r2105;
	min.s32 	%r943, %r1728, %r926;
	st.shared.u32 	[%r3+768], %r943;
	@%p57 bra 	$L__BB1_167;
	ld.shared.u32 	%r2108, [%r8+16604];
	ld.shared.u32 	%r2107, [%r8+16860];
	ld.shared.u32 	%r2109, [%r8+17116];
	ld.shared.u32 	%r2110, [%r8+17372];
	mov.b32 	%r2111, 11712;
	bra.uni 	$L__BB1_168;
$L__BB1_167:
	ld.shared.u32 	%r2108, [%r8+32988];
	ld.shared.u32 	%r2107, [%r8+33244];
	ld.shared.u32 	%r2109, [%r8+33500];
	ld.shared.u32 	%r2110, [%r8+33756];
	mov.b32 	%r2111, 3520;
$L__BB1_168:
	setp.eq.s32 	%p58, %r2, 0;
	add.s32 	%r1731, %r2111, %r1;
	shl.b32 	%r1732, %r1731, 2;
	add.s32 	%r1734, %r1105, %r1732;
	ld.shared.u32 	%r1735, [%r1734];
	add.s32 	%r1736, %r1735, %r2108;
	min.s32 	%r957, %r1736, %r940;
	st.shared.u32 	[%r3], %r957;
	add.s32 	%r1737, %r1735, %r2107;
	min.s32 	%r958, %r1737, %r941;
	st.shared.u32 	[%r3+256], %r958;
	add.s32 	%r1738, %r1735, %r2109;
	min.s32 	%r959, %r1738, %r942;
	st.shared.u32 	[%r3+512], %r959;
	add.s32 	%r1739, %r1735, %r2110;
	min.s32 	%r960, %r1739, %r943;
	st.shared.u32 	[%r3+768], %r960;
	@%p58 bra 	$L__BB1_170;
	ld.shared.u32 	%r2113, [%r8+16608];
	ld.shared.u32 	%r2112, [%r8+16864];
	ld.shared.u32 	%r2114, [%r8+17120];
	ld.shared.u32 	%r2115, [%r8+17376];
	mov.b32 	%r2116, 11776;
	bra.uni 	$L__BB1_171;
$L__BB1_170:
	ld.shared.u32 	%r2113, [%r8+32992];
	ld.shared.u32 	%r2112, [%r8+33248];
	ld.shared.u32 	%r2114, [%r8+33504];
	ld.shared.u32 	%r2115, [%r8+33760];
	mov.b32 	%r2116, 3584;
$L__BB1_171:
	setp.eq.s32 	%p59, %r2, 0;
	add.s32 	%r1742, %r2116, %r1;
	shl.b32 	%r1743, %r1742, 2;
	add.s32 	%r1745, %r1105, %r1743;
	ld.shared.u32 	%r1746, [%r1745];
	add.s32 	%r1747, %r1746, %r2113;
	min.s32 	%r974, %r1747, %r957;
	st.shared.u32 	[%r3], %r974;
	add.s32 	%r1748, %r1746, %r2112;
	min.s32 	%r975, %r1748, %r958;
	st.shared.u32 	[%r3+256], %r975;
	add.s32 	%r1749, %r1746, %r2114;
	min.s32 	%r976, %r1749, %r959;
	st.shared.u32 	[%r3+512], %r976;
	add.s32 	%r1750, %r1746, %r2115;
	min.s32 	%r977, %r1750, %r960;
	st.shared.u32 	[%r3+768], %r977;
	@%p59 bra 	$L__BB1_173;
	ld.shared.u32 	%r2118, [%r8+16612];
	ld.shared.u32 	%r2117, [%r8+16868];
	ld.shared.u32 	%r2119, [%r8+17124];
	ld.shared.u32 	%r2120, [%r8+17380];
	mov.b32 	%r2121, 11840;
	bra.uni 	$L__BB1_174;
$L__BB1_173:
	ld.shared.u32 	%r2118, [%r8+32996];
	ld.shared.u32 	%r2117, [%r8+33252];
	ld.shared.u32 	%r2119, [%r8+33508];
	ld.shared.u32 	%r2120, [%r8+33764];
	mov.b32 	%r2121, 3648;
$L__BB1_174:
	setp.eq.s32 	%p60, %r2, 0;
	add.s32 	%r1753, %r2121, %r1;
	shl.b32 	%r1754, %r1753, 2;
	add.s32 	%r1756, %r1105, %r1754;
	ld.shared.u32 	%r1757, [%r1756];
	add.s32 	%r1758, %r1757, %r2118;
	min.s32 	%r991, %r1758, %r974;
	st.shared.u32 	[%r3], %r991;
	add.s32 	%r1759, %r1757, %r2117;
	min.s32 	%r992, %r1759, %r975;
	st.shared.u32 	[%r3+256], %r992;
	add.s32 	%r1760, %r1757, %r2119;
	min.s32 	%r993, %r1760, %r976;
	st.shared.u32 	[%r3+512], %r993;
	add.s32 	%r1761, %r1757, %r2120;
	min.s32 	%r994, %r1761, %r977;
	st.shared.u32 	[%r3+768], %r994;
	@%p60 bra 	$L__BB1_176;
	ld.shared.u32 	%r2123, [%r8+16616];
	ld.shared.u32 	%r2122, [%r8+16872];
	ld.shared.u32 	%r2124, [%r8+17128];
	ld.shared.u32 	%r2125, [%r8+17384];
	mov.b32 	%r2126, 11904;
	bra.uni 	$L__BB1_177;
$L__BB1_176:
	ld.shared.u32 	%r2123, [%r8+33000];
	ld.shared.u32 	%r2122, [%r8+33256];
	ld.shared.u32 	%r2124, [%r8+33512];
	ld.shared.u32 	%r2125, [%r8+33768];
	mov.b32 	%r2126, 3712;
$L__BB1_177:
	setp.eq.s32 	%p61, %r2, 0;
	add.s32 	%r1764, %r2126, %r1;
	shl.b32 	%r1765, %r1764, 2;
	add.s32 	%r1767, %r1105, %r1765;
	ld.shared.u32 	%r1768, [%r1767];
	add.s32 	%r1769, %r1768, %r2123;
	min.s32 	%r1008, %r1769, %r991;
	st.shared.u32 	[%r3], %r1008;
	add.s32 	%r1770, %r1768, %r2122;
	min.s32 	%r1009, %r1770, %r992;
	st.shared.u32 	[%r3+256], %r1009;
	add.s32 	%r1771, %r1768, %r2124;
	min.s32 	%r1010, %r1771, %r993;
	st.shared.u32 	[%r3+512], %r1010;
	add.s32 	%r1772, %r1768, %r2125;
	min.s32 	%r1011, %r1772, %r994;
	st.shared.u32 	[%r3+768], %r1011;
	@%p61 bra 	$L__BB1_179;
	ld.shared.u32 	%r2128, [%r8+16620];
	ld.shared.u32 	%r2127, [%r8+16876];
	ld.shared.u32 	%r2129, [%r8+17132];
	ld.shared.u32 	%r2130, [%r8+17388];
	mov.b32 	%r2131, 11968;
	bra.uni 	$L__BB1_180;
$L__BB1_179:
	ld.shared.u32 	%r2128, [%r8+33004];
	ld.shared.u32 	%r2127, [%r8+33260];
	ld.shared.u32 	%r2129, [%r8+33516];
	ld.shared.u32 	%r2130, [%r8+33772];
	mov.b32 	%r2131, 3776;
$L__BB1_180:
	setp.eq.s32 	%p62, %r2, 0;
	add.s32 	%r1775, %r2131, %r1;
	shl.b32 	%r1776, %r1775, 2;
	add.s32 	%r1778, %r1105, %r1776;
	ld.shared.u32 	%r1779, [%r1778];
	add.s32 	%r1780, %r1779, %r2128;
	min.s32 	%r1025, %r1780, %r1008;
	st.shared.u32 	[%r3], %r1025;
	add.s32 	%r1781, %r1779, %r2127;
	min.s32 	%r1026, %r1781, %r1009;
	st.shared.u32 	[%r3+256], %r1026;
	add.s32 	%r1782, %r1779, %r2129;
	min.s32 	%r1027, %r1782, %r1010;
	st.shared.u32 	[%r3+512], %r1027;
	add.s32 	%r1783, %r1779, %r2130;
	min.s32 	%r1028, %r1783, %r1011;
	st.shared.u32 	[%r3+768], %r1028;
	@%p62 bra 	$L__BB1_182;
	ld.shared.u32 	%r2133, [%r8+16624];
	ld.shared.u32 	%r2132, [%r8+16880];
	ld.shared.u32 	%r2134, [%r8+17136];
	ld.shared.u32 	%r2135, [%r8+17392];
	mov.b32 	%r2136, 12032;
	bra.uni 	$L__BB1_183;
$L__BB1_182:
	ld.shared.u32 	%r2133, [%r8+33008];
	ld.shared.u32 	%r2132, [%r8+33264];
	ld.shared.u32 	%r2134, [%r8+33520];
	ld.shared.u32 	%r2135, [%r8+33776];
	mov.b32 	%r2136, 3840;
$L__BB1_183:
	setp.eq.s32 	%p63, %r2, 0;
	add.s32 	%r1786, %r2136, %r1;
	shl.b32 	%r1787, %r1786, 2;
	add.s32 	%r1789, %r1105, %r1787;
	ld.shared.u32 	%r1790, [%r1789];
	add.s32 	%r1791, %r1790, %r2133;
	min.s32 	%r1042, %r1791, %r1025;
	st.shared.u32 	[%r3], %r1042;
	add.s32 	%r1792, %r1790, %r2132;
	min.s32 	%r1043, %r1792, %r1026;
	st.shared.u32 	[%r3+256], %r1043;
	add.s32 	%r1793, %r1790, %r2134;
	min.s32 	%r1044, %r1793, %r1027;
	st.shared.u32 	[%r3+512], %r1044;
	add.s32 	%r1794, %r1790, %r2135;
	min.s32 	%r1045, %r1794, %r1028;
	st.shared.u32 	[%r3+768], %r1045;
	@%p63 bra 	$L__BB1_185;
	ld.shared.u32 	%r2138, [%r8+16628];
	ld.shared.u32 	%r2137, [%r8+16884];
	ld.shared.u32 	%r2139, [%r8+17140];
	ld.shared.u32 	%r2140, [%r8+17396];
	mov.b32 	%r2141, 12096;
	bra.uni 	$L__BB1_186;
$L__BB1_185:
	ld.shared.u32 	%r2138, [%r8+33012];
	ld.shared.u32 	%r2137, [%r8+33268];
	ld.shared.u32 	%r2139, [%r8+33524];
	ld.shared.u32 	%r2140, [%r8+33780];
	mov.b32 	%r2141, 3904;
$L__BB1_186:
	setp.eq.s32 	%p64, %r2, 0;
	add.s32 	%r1797, %r2141, %r1;
	shl.b32 	%r1798, %r1797, 2;
	add.s32 	%r1800, %r1105, %r1798;
	ld.shared.u32 	%r1801, [%r1800];
	add.s32 	%r1802, %r1801, %r2138;
	min.s32 	%r1059, %r1802, %r1042;
	st.shared.u32 	[%r3], %r1059;
	add.s32 	%r1803, %r1801, %r2137;
	min.s32 	%r1060, %r1803, %r1043;
	st.shared.u32 	[%r3+256], %r1060;
	add.s32 	%r1804, %r1801, %r2139;
	min.s32 	%r1061, %r1804, %r1044;
	st.shared.u32 	[%r3+512], %r1061;
	add.s32 	%r1805, %r1801, %r2140;
	min.s32 	%r1062, %r1805, %r1045;
	st.shared.u32 	[%r3+768], %r1062;
	@%p64 bra 	$L__BB1_188;
	ld.shared.u32 	%r2143, [%r8+16632];
	ld.shared.u32 	%r2142, [%r8+16888];
	ld.shared.u32 	%r2144, [%r8+17144];
	ld.shared.u32 	%r2145, [%r8+17400];
	mov.b32 	%r2146, 12160;
	bra.uni 	$L__BB1_189;
$L__BB1_188:
	ld.shared.u32 	%r2143, [%r8+33016];
	ld.shared.u32 	%r2142, [%r8+33272];
	ld.shared.u32 	%r2144, [%r8+33528];
	ld.shared.u32 	%r2145, [%r8+33784];
	mov.b32 	%r2146, 3968;
$L__BB1_189:
	setp.eq.s32 	%p65, %r2, 0;
	add.s32 	%r1808, %r2146, %r1;
	shl.b32 	%r1809, %r1808, 2;
	add.s32 	%r1811, %r1105, %r1809;
	ld.shared.u32 	%r1812, [%r1811];
	add.s32 	%r1813, %r1812, %r2143;
	min.s32 	%r1076, %r1813, %r1059;
	st.shared.u32 	[%r3], %r1076;
	add.s32 	%r1814, %r1812, %r2142;
	min.s32 	%r1077, %r1814, %r1060;
	st.shared.u32 	[%r3+256], %r1077;
	add.s32 	%r1815, %r1812, %r2144;
	min.s32 	%r1078, %r1815, %r1061;
	st.shared.u32 	[%r3+512], %r1078;
	add.s32 	%r1816, %r1812, %r2145;
	min.s32 	%r1079, %r1816, %r1062;
	st.shared.u32 	[%r3+768], %r1079;
	@%p65 bra 	$L__BB1_191;
	ld.shared.u32 	%r2148, [%r8+16636];
	ld.shared.u32 	%r2147, [%r8+16892];
	ld.shared.u32 	%r2149, [%r8+17148];
	ld.shared.u32 	%r2150, [%r8+17404];
	mov.b32 	%r2151, 12224;
	bra.uni 	$L__BB1_192;
$L__BB1_191:
	ld.shared.u32 	%r2148, [%r8+33020];
	ld.shared.u32 	%r2147, [%r8+33276];
	ld.shared.u32 	%r2149, [%r8+33532];
	ld.shared.u32 	%r2150, [%r8+33788];
	mov.b32 	%r2151, 4032;
$L__BB1_192:
	add.s32 	%r1819, %r2151, %r1;
	shl.b32 	%r1820, %r1819, 2;
	add.s32 	%r1822, %r1105, %r1820;
	ld.shared.u32 	%r1823, [%r1822];
	add.s32 	%r1824, %r1823, %r2148;
	min.s32 	%r1825, %r1824, %r1076;
	st.shared.u32 	[%r3], %r1825;
	add.s32 	%r1826, %r1823, %r2147;
	min.s32 	%r1827, %r1826, %r1077;
	st.shared.u32 	[%r3+256], %r1827;
	add.s32 	%r1828, %r1823, %r2149;
	min.s32 	%r1829, %r1828, %r1078;
	st.shared.u32 	[%r3+512], %r1829;
	add.s32 	%r1830, %r1823, %r2150;
	min.s32 	%r1831, %r1830, %r1079;
	st.shared.u32 	[%r3+768], %r1831;
	st.global.u32 	[%rd1], %r1825;
	st.global.u32 	[%rd2], %r1827;
	st.global.u32 	[%rd3], %r1829;
	st.global.u32 	[%rd4], %r1831;
	ret;

}
	// .globl	_Z6phase3Pii
.visible .entry _Z6phase3Pii(
	.param .u64 .ptr .align 1 _Z6phase3Pii_param_0,
	.param .u32 _Z6phase3Pii_param_1
)
{
	.reg .pred 	%p<4>;
	.reg .b32 	%r<871>;
	.reg .b64 	%rd<19>;
	// demoted variable
	.shared .align 4 .b8 _ZZ6phase3PiiE3row[16384];
	// demoted variable
	.shared .align 4 .b8 _ZZ6phase3PiiE3col[16384];
	ld.param.u64 	%rd1, [_Z6phase3Pii_param_0];
	ld.param.u32 	%r3, [_Z6phase3Pii_param_1];
	mov.u32 	%r1, %ctaid.x;
	setp.eq.s32 	%p1, %r1, %r3;
	mov.u32 	%r2, %ctaid.y;
	setp.eq.s32 	%p2, %r2, %r3;
	or.pred  	%p3, %p1, %p2;
	@%p3 bra 	$L__BB2_2;
	cvta.to.global.u64 	%rd2, %rd1;
	mov.u32 	%r4, %tid.y;
	shl.b32 	%r5, %r4, 2;
	mov.u32 	%r6, %tid.x;
	shl.b32 	%r7, %r2, 6;
	shl.b32 	%r8, %r1, 6;
	shl.b32 	%r9, %r3, 6;
	add.s32 	%r10, %r5, %r7;
	ld.const.u32 	%r11, [d_matrix_size];
	mul.lo.s32 	%r12, %r11, %r10;
	add.s32 	%r13, %r9, %r6;
	add.s32 	%r14, %r13, %r12;
	mul.wide.s32 	%rd3, %r14, 4;
	add.s64 	%rd4, %rd2, %rd3;
	ld.global.u32 	%r15, [%rd4];
	shl.b32 	%r16, %r4, 10;
	mov.u32 	%r17, _ZZ6phase3PiiE3row;
	add.s32 	%r18, %r17, %r16;
	shl.b32 	%r19, %r6, 2;
	add.s32 	%r20, %r18, %r19;
	st.shared.u32 	[%r20], %r15;
	mul.wide.s32 	%rd5, %r11, 4;
	add.s64 	%rd6, %rd4, %rd5;
	ld.global.u32 	%r21, [%rd6];
	st.shared.u32 	[%r20+256], %r21;
	add.s64 	%rd7, %rd6, %rd5;
	ld.global.u32 	%r22, [%rd7];
	st.shared.u32 	[%r20+512], %r22;
	add.s64 	%rd8, %rd7, %rd5;
	ld.global.u32 	%r23, [%rd8];
	st.shared.u32 	[%r20+768], %r23;
	add.s32 	%r24, %r9, %r5;
	add.s32 	%r25, %r8, %r6;
	mad.lo.s32 	%r26, %r11, %r24, %r25;
	mul.wide.s32 	%rd9, %r26, 4;
	add.s64 	%rd10, %rd2, %rd9;
	ld.global.u32 	%r27, [%rd10];
	mov.u32 	%r28, _ZZ6phase3PiiE3col;
	add.s32 	%r29, %r28, %r19;
	add.s32 	%r30, %r29, %r16;
	st.shared.u32 	[%r30], %r27;
	add.s64 	%rd11, %rd10, %rd5;
	ld.global.u32 	%r31, [%rd11];
	st.shared.u32 	[%r30+256], %r31;
	add.s64 	%rd12, %rd11, %rd5;
	ld.global.u32 	%r32, [%rd12];
	st.shared.u32 	[%r30+512], %r32;
	add.s64 	%rd13, %rd12, %rd5;
	ld.global.u32 	%r33, [%rd13];
	st.shared.u32 	[%r30+768], %r33;
	add.s32 	%r34, %r25, %r12;
	mul.wide.s32 	%rd14, %r34, 4;
	add.s64 	%rd15, %rd2, %rd14;
	ld.global.u32 	%r35, [%rd15];
	add.s64 	%rd16, %rd15, %rd5;
	ld.global.u32 	%r36, [%rd16];
	add.s64 	%rd17, %rd16, %rd5;
	ld.global.u32 	%r37, [%rd17];
	add.s64 	%rd18, %rd17, %rd5;
	ld.global.u32 	%r38, [%rd18];
	bar.sync 	0;
	ld.shared.u32 	%r39, [%r18];
	ld.shared.u32 	%r40, [%r29];
	add.s32 	%r41, %r40, %r39;
	min.s32 	%r42, %r35, %r41;
	ld.shared.u32 	%r43, [%r18+256];
	add.s32 	%r44, %r43, %r40;
	min.s32 	%r45, %r36, %r44;
	ld.shared.u32 	%r46, [%r18+512];
	add.s32 	%r47, %r40, %r46;
	min.s32 	%r48, %r37, %r47;
	ld.shared.u32 	%r49, [%r18+768];
	add.s32 	%r50, %r49, %r40;
	min.s32 	%r51, %r38, %r50;
	ld.shared.u32 	%r52, [%r18+4];
	ld.shared.u32 	%r53, [%r29+256];
	add.s32 	%r54, %r53, %r52;
	min.s32 	%r55, %r42, %r54;
	ld.shared.u32 	%r56, [%r18+260];
	add.s32 	%r57, %r56, %r53;
	min.s32 	%r58, %r45, %r57;
	ld.shared.u32 	%r59, [%r18+516];
	add.s32 	%r60, %r53, %r59;
	min.s32 	%r61, %r48, %r60;
	ld.shared.u32 	%r62, [%r18+772];
	add.s32 	%r63, %r62, %r53;
	min.s32 	%r64, %r51, %r63;
	ld.shared.u32 	%r65, [%r18+8];
	ld.shared.u32 	%r66, [%r29+512];
	add.s32 	%r67, %r66, %r65;
	min.s32 	%r68, %r55, %r67;
	ld.shared.u32 	%r69, [%r18+264];
	add.s32 	%r70, %r69, %r66;
	min.s32 	%r71, %r58, %r70;
	ld.shared.u32 	%r72, [%r18+520];
	add.s32 	%r73, %r66, %r72;
	min.s32 	%r74, %r61, %r73;
	ld.shared.u32 	%r75, [%r18+776];
	add.s32 	%r76, %r75, %r66;
	min.s32 	%r77, %r64, %r76;
	ld.shared.u32 	%r78, [%r18+12];
	ld.shared.u32 	%r79, [%r29+768];
	add.s32 	%r80, %r79, %r78;
	min.s32 	%r81, %r68, %r80;
	ld.shared.u32 	%r82, [%r18+268];
	add.s32 	%r83, %r82, %r79;
	min.s32 	%r84, %r71, %r83;
	ld.shared.u32 	%r85, [%r18+524];
	add.s32 	%r86, %r79, %r85;
	min.s32 	%r87, %r74, %r86;
	ld.shared.u32 	%r88, [%r18+780];
	add.s32 	%r89, %r88, %r79;
	min.s32 	%r90, %r77, %r89;
	ld.shared.u32 	%r91, [%r18+16];
	ld.shared.u32 	%r92, [%r29+1024];
	add.s32 	%r93, %r92, %r91;
	min.s32 	%r94, %r81, %r93;
	ld.shared.u32 	%r95, [%r18+272];
	add.s32 	%r96, %r95, %r92;
	min.s32 	%r97, %r84, %r96;
	ld.shared.u32 	%r98, [%r18+528];
	add.s32 	%r99, %r92, %r98;
	min.s32 	%r100, %r87, %r99;
	ld.shared.u32 	%r101, [%r18+784];
	add.s32 	%r102, %r101, %r92;
	min.s32 	%r103, %r90, %r102;
	ld.shared.u32 	%r104, [%r18+20];
	ld.shared.u32 	%r105, [%r29+1280];
	add.s32 	%r106, %r105, %r104;
	min.s32 	%r107, %r94, %r106;
	ld.shared.u32 	%r108, [%r18+276];
	add.s32 	%r109, %r108, %r105;
	min.s32 	%r110, %r97, %r109;
	ld.shared.u32 	%r111, [%r18+532];
	add.s32 	%r112, %r105, %r111;
	min.s32 	%r113, %r100, %r112;
	ld.shared.u32 	%r114, [%r18+788];
	add.s32 	%r115, %r114, %r105;
	min.s32 	%r116, %r103, %r115;
	ld.shared.u32 	%r117, [%r18+24];
	ld.shared.u32 	%r118, [%r29+1536];
	add.s32 	%r119, %r118, %r117;
	min.s32 	%r120, %r107, %r119;
	ld.shared.u32 	%r121, [%r18+280];
	add.s32 	%r122, %r121, %r118;
	min.s32 	%r123, %r110, %r122;
	ld.shared.u32 	%r124, [%r18+536];
	add.s32 	%r125, %r118, %r124;
	min.s32 	%r126, %r113, %r125;
	ld.shared.u32 	%r127, [%r18+792];
	add.s32 	%r128, %r127, %r118;
	min.s32 	%r129, %r116, %r128;
	ld.shared.u32 	%r130, [%r18+28];
	ld.shared.u32 	%r131, [%r29+1792];
	add.s32 	%r132, %r131, %r130;
	min.s32 	%r133, %r120, %r132;
	ld.shared.u32 	%r134, [%r18+284];
	add.s32 	%r135, %r134, %r131;
	min.s32 	%r136, %r123, %r135;
	ld.shared.u32 	%r137, [%r18+540];
	add.s32 	%r138, %r131, %r137;
	min.s32 	%r139, %r126, %r138;
	ld.shared.u32 	%r140, [%r18+796];
	add.s32 	%r141, %r140, %r131;
	min.s32 	%r142, %r129, %r141;
	ld.shared.u32 	%r143, [%r18+32];
	ld.shared.u32 	%r144, [%r29+2048];
	add.s32 	%r145, %r144, %r143;
	min.s32 	%r146, %r133, %r145;
	ld.shared.u32 	%r147, [%r18+288];
	add.s32 	%r148, %r147, %r144;
	min.s32 	%r149, %r136, %r148;
	ld.shared.u32 	%r150, [%r18+544];
	add.s32 	%r151, %r144, %r150;
	min.s32 	%r152, %r139, %r151;
	ld.shared.u32 	%r153, [%r18+800];
	add.s32 	%r154, %r153, %r144;
	min.s32 	%r155, %r142, %r154;
	ld.shared.u32 	%r156, [%r18+36];
	ld.shared.u32 	%r157, [%r29+2304];
	add.s32 	%r158, %r157, %r156;
	min.s32 	%r159, %r146, %r158;
	ld.shared.u32 	%r160, [%r18+292];
	add.s32 	%r161, %r160, %r157;
	min.s32 	%r162, %r149, %r161;
	ld.shared.u32 	%r163, [%r18+548];
	add.s32 	%r164, %r157, %r163;
	min.s32 	%r165, %r152, %r164;
	ld.shared.u32 	%r166, [%r18+804];
	add.s32 	%r167, %r166, %r157;
	min.s32 	%r168, %r155, %r167;
	ld.shared.u32 	%r169, [%r18+40];
	ld.shared.u32 	%r170, [%r29+2560];
	add.s32 	%r171, %r170, %r169;
	min.s32 	%r172, %r159, %r171;
	ld.shared.u32 	%r173, [%r18+296];
	add.s32 	%r174, %r173, %r170;
	min.s32 	%r175, %r162, %r174;
	ld.shared.u32 	%r176, [%r18+552];
	add.s32 	%r177, %r170, %r176;
	min.s32 	%r178, %r165, %r177;
	ld.shared.u32 	%r179, [%r18+808];
	add.s32 	%r180, %r179, %r170;
	min.s32 	%r181, %r168, %r180;
	ld.shared.u32 	%r182, [%r18+44];
	ld.shared.u32 	%r183, [%r29+2816];
	add.s32 	%r184, %r183, %r182;
	min.s32 	%r185, %r172, %r184;
	ld.shared.u32 	%r186, [%r18+300];
	add.s32 	%r187, %r186, %r183;
	min.s32 	%r188, %r175, %r187;
	ld.shared.u32 	%r189, [%r18+556];
	add.s32 	%r190, %r183, %r189;
	min.s32 	%r191, %r178, %r190;
	ld.shared.u32 	%r192, [%r18+812];
	add.s32 	%r193, %r192, %r183;
	min.s32 	%r194, %r181, %r193;
	ld.shared.u32 	%r195, [%r18+48];
	ld.shared.u32 	%r196, [%r29+3072];
	add.s32 	%r197, %r196, %r195;
	min.s32 	%r198, %r185, %r197;
	ld.shared.u32 	%r199, [%r18+304];
	add.s32 	%r200, %r199, %r196;
	min.s32 	%r201, %r188, %r200;
	ld.shared.u32 	%r202, [%r18+560];
	add.s32 	%r203, %r196, %r202;
	min.s32 	%r204, %r191, %r203;
	ld.shared.u32 	%r205, [%r18+816];
	add.s32 	%r206, %r205, %r196;
	min.s32 	%r207, %r194, %r206;
	ld.shared.u32 	%r208, [%r18+52];
	ld.shared.u32 	%r209, [%r29+3328];
	add.s32 	%r210, %r209, %r208;
	min.s32 	%r211, %r198, %r210;
	ld.shared.u32 	%r212, [%r18+308];
	add.s32 	%r213, %r212, %r209;
	min.s32 	%r214, %r201, %r213;
	ld.shared.u32 	%r215, [%r18+564];
	add.s32 	%r216, %r209, %r215;
	min.s32 	%r217, %r204, %r216;
	ld.shared.u32 	%r218, [%r18+820];
	add.s32 	%r219, %r218, %r209;
	min.s32 	%r220, %r207, %r219;
	ld.shared.u32 	%r221, [%r18+56];
	ld.shared.u32 	%r222, [%r29+3584];
	add.s32 	%r223, %r222, %r221;
	min.s32 	%r224, %r211, %r223;
	ld.shared.u32 	%r225, [%r18+312];
	add.s32 	%r226, %r225, %r222;
	min.s32 	%r227, %r214, %r226;
	ld.shared.u32 	%r228, [%r18+568];
	add.s32 	%r229, %r222, %r228;
	min.s32 	%r230, %r217, %r229;
	ld.shared.u32 	%r231, [%r18+824];
	add.s32 	%r232, %r231, %r222;
	min.s32 	%r233, %r220, %r232;
	ld.shared.u32 	%r234, [%r18+60];
	ld.shared.u32 	%r235, [%r29+3840];
	add.s32 	%r236, %r235, %r234;
	min.s32 	%r237, %r224, %r236;
	ld.shared.u32 	%r238, [%r18+316];
	add.s32 	%r239, %r238, %r235;
	min.s32 	%r240, %r227, %r239;
	ld.shared.u32 	%r241, [%r18+572];
	add.s32 	%r242, %r235, %r241;
	min.s32 	%r243, %r230, %r242;
	ld.shared.u32 	%r244, [%r18+828];
	add.s32 	%r245, %r244, %r235;
	min.s32 	%r246, %r233, %r245;
	ld.shared.u32 	%r247, [%r18+64];
	ld.shared.u32 	%r248, [%r29+4096];
	add.s32 	%r249, %r248, %r247;
	min.s32 	%r250, %r237, %r249;
	ld.shared.u32 	%r251, [%r18+320];
	add.s32 	%r252, %r251, %r248;
	min.s32 	%r253, %r240, %r252;
	ld.shared.u32 	%r254, [%r18+576];
	add.s32 	%r255, %r248, %r254;
	min.s32 	%r256, %r243, %r255;
	ld.shared.u32 	%r257, [%r18+832];
	add.s32 	%r258, %r257, %r248;
	min.s32 	%r259, %r246, %r258;
	ld.shared.u32 	%r260, [%r18+68];
	ld.shared.u32 	%r261, [%r29+4352];
	add.s32 	%r262, %r261, %r260;
	min.s32 	%r263, %r250, %r262;
	ld.shared.u32 	%r264, [%r18+324];
	add.s32 	%r265, %r264, %r261;
	min.s32 	%r266, %r253, %r265;
	ld.shared.u32 	%r267, [%r18+580];
	add.s32 	%r268, %r261, %r267;
	min.s32 	%r269, %r256, %r268;
	ld.shared.u32 	%r270, [%r18+836];
	add.s32 	%r271, %r270, %r261;
	min.s32 	%r272, %r259, %r271;
	ld.shared.u32 	%r273, [%r18+72];
	ld.shared.u32 	%r274, [%r29+4608];
	add.s32 	%r275, %r274, %r273;
	min.s32 	%r276, %r263, %r275;
	ld.shared.u32 	%r277, [%r18+328];
	add.s32 	%r278, %r277, %r274;
	min.s32 	%r279, %r266, %r278;
	ld.shared.u32 	%r280, [%r18+584];
	add.s32 	%r281, %r274, %r280;
	min.s32 	%r282, %r269, %r281;
	ld.shared.u32 	%r283, [%r18+840];
	add.s32 	%r284, %r283, %r274;
	min.s32 	%r285, %r272, %r284;
	ld.shared.u32 	%r286, [%r18+76];
	ld.shared.u32 	%r287, [%r29+4864];
	add.s32 	%r288, %r287, %r286;
	min.s32 	%r289, %r276, %r288;
	ld.shared.u32 	%r290, [%r18+332];
	add.s32 	%r291, %r290, %r287;
	min.s32 	%r292, %r279, %r291;
	ld.shared.u32 	%r293, [%r18+588];
	add.s32 	%r294, %r287, %r293;
	min.s32 	%r295, %r282, %r294;
	ld.shared.u32 	%r296, [%r18+844];
	add.s32 	%r297, %r296, %r287;
	min.s32 	%r298, %r285, %r297;
	ld.shared.u32 	%r299, [%r18+80];
	ld.shared.u32 	%r300, [%r29+5120];
	add.s32 	%r301, %r300, %r299;
	min.s32 	%r302, %r289, %r301;
	ld.shared.u32 	%r303, [%r18+336];
	add.s32 	%r304, %r303, %r300;
	min.s32 	%r305, %r292, %r304;
	ld.shared.u32 	%r306, [%r18+592];
	add.s32 	%r307, %r300, %r306;
	min.s32 	%r308, %r295, %r307;
	ld.shared.u32 	%r309, [%r18+848];
	add.s32 	%r310, %r309, %r300;
	min.s32 	%r311, %r298, %r310;
	ld.shared.u32 	%r312, [%r18+84];
	ld.shared.u32 	%r313, [%r29+5376];
	add.s32 	%r314, %r313, %r312;
	min.s32 	%r315, %r302, %r314;
	ld.shared.u32 	%r316, [%r18+340];
	add.s32 	%r317, %r316, %r313;
	min.s32 	%r318, %r305, %r317;
	ld.shared.u32 	%r319, [%r18+596];
	add.s32 	%r320, %r313, %r319;
	min.s32 	%r321, %r308, %r320;
	ld.shared.u32 	%r322, [%r18+852];
	add.s32 	%r323, %r322, %r313;
	min.s32 	%r324, %r311, %r323;
	ld.shared.u32 	%r325, [%r18+88];
	ld.shared.u32 	%r326, [%r29+5632];
	add.s32 	%r327, %r326, %r325;
	min.s32 	%r328, %r315, %r327;
	ld.shared.u32 	%r329, [%r18+344];
	add.s32 	%r330, %r329, %r326;
	min.s32 	%r331, %r318, %r330;
	ld.shared.u32 	%r332, [%r18+600];
	add.s32 	%r333, %r326, %r332;
	min.s32 	%r334, %r321, %r333;
	ld.shared.u32 	%r335, [%r18+856];
	add.s32 	%r336, %r335, %r326;
	min.s32 	%r337, %r324, %r336;
	ld.shared.u32 	%r338, [%r18+92];
	ld.shared.u32 	%r339, [%r29+5888];
	add.s32 	%r340, %r339, %r338;
	min.s32 	%r341, %r328, %r340;
	ld.shared.u32 	%r342, [%r18+348];
	add.s32 	%r343, %r342, %r339;
	min.s32 	%r344, %r331, %r343;
	ld.shared.u32 	%r345, [%r18+604];
	add.s32 	%r346, %r339, %r345;
	min.s32 	%r347, %r334, %r346;
	ld.shared.u32 	%r348, [%r18+860];
	add.s32 	%r349, %r348, %r339;
	min.s32 	%r350, %r337, %r349;
	ld.shared.u32 	%r351, [%r18+96];
	ld.shared.u32 	%r352, [%r29+6144];
	add.s32 	%r353, %r352, %r351;
	min.s32 	%r354, %r341, %r353;
	ld.shared.u32 	%r355, [%r18+352];
	add.s32 	%r356, %r355, %r352;
	min.s32 	%r357, %r344, %r356;
	ld.shared.u32 	%r358, [%r18+608];
	add.s32 	%r359, %r352, %r358;
	min.s32 	%r360, %r347, %r359;
	ld.shared.u32 	%r361, [%r18+864];
	add.s32 	%r362, %r361, %r352;
	min.s32 	%r363, %r350, %r362;
	ld.shared.u32 	%r364, [%r18+100];
	ld.shared.u32 	%r365, [%r29+6400];
	add.s32 	%r366, %r365, %r364;
	min.s32 	%r367, %r354, %r366;
	ld.shared.u32 	%r368, [%r18+356];
	add.s32 	%r369, %r368, %r365;
	min.s32 	%r370, %r357, %r369;
	ld.shared.u32 	%r371, [%r18+612];
	add.s32 	%r372, %r365, %r371;
	min.s32 	%r373, %r360, %r372;
	ld.shared.u32 	%r374, [%r18+868];
	add.s32 	%r375, %r374, %r365;
	min.s32 	%r376, %r363, %r375;
	ld.shared.u32 	%r377, [%r18+104];
	ld.shared.u32 	%r378, [%r29+6656];
	add.s32 	%r379, %r378, %r377;
	min.s32 	%r380, %r367, %r379;
	ld.shared.u32 	%r381, [%r18+360];
	add.s32 	%r382, %r381, %r378;
	min.s32 	%r383, %r370, %r382;
	ld.shared.u32 	%r384, [%r18+616];
	add.s32 	%r385, %r378, %r384;
	min.s32 	%r386, %r373, %r385;
	ld.shared.u32 	%r387, [%r18+872];
	add.s32 	%r388, %r387, %r378;
	min.s32 	%r389, %r376, %r388;
	ld.shared.u32 	%r390, [%r18+108];
	ld.shared.u32 	%r391, [%r29+6912];
	add.s32 	%r392, %r391, %r390;
	min.s32 	%r393, %r380, %r392;
	ld.shared.u32 	%r394, [%r18+364];
	add.s32 	%r395, %r394, %r391;
	min.s32 	%r396, %r383, %r395;
	ld.shared.u32 	%r397, [%r18+620];
	add.s32 	%r398, %r391, %r397;
	min.s32 	%r399, %r386, %r398;
	ld.shared.u32 	%r400, [%r18+876];
	add.s32 	%r401, %r400, %r391;
	min.s32 	%r402, %r389, %r401;
	ld.shared.u32 	%r403, [%r18+112];
	ld.shared.u32 	%r404, [%r29+7168];
	add.s32 	%r405, %r404, %r403;
	min.s32 	%r406, %r393, %r405;
	ld.shared.u32 	%r407, [%r18+368];
	add.s32 	%r408, %r407, %r404;
	min.s32 	%r409, %r396, %r408;
	ld.shared.u32 	%r410, [%r18+624];
	add.s32 	%r411, %r404, %r410;
	min.s32 	%r412, %r399, %r411;
	ld.shared.u32 	%r413, [%r18+880];
	add.s32 	%r414, %r413, %r404;
	min.s32 	%r415, %r402, %r414;
	ld.shared.u32 	%r416, [%r18+116];
	ld.shared.u32 	%r417, [%r29+7424];
	add.s32 	%r418, %r417, %r416;
	min.s32 	%r419, %r406, %r418;
	ld.shared.u32 	%r420, [%r18+372];
	add.s32 	%r421, %r420, %r417;
	min.s32 	%r422, %r409, %r421;
	ld.shared.u32 	%r423, [%r18+628];
	add.s32 	%r424, %r417, %r423;
	min.s32 	%r425, %r412, %r424;
	ld.shared.u32 	%r426, [%r18+884];
	add.s32 	%r427, %r426, %r417;
	min.s32 	%r428, %r415, %r427;
	ld.shared.u32 	%r429, [%r18+120];
	ld.shared.u32 	%r430, [%r29+7680];
	add.s32 	%r431, %r430, %r429;
	min.s32 	%r432, %r419, %r431;
	ld.shared.u32 	%r433, [%r18+376];
	add.s32 	%r434, %r433, %r430;
	min.s32 	%r435, %r422, %r434;
	ld.shared.u32 	%r436, [%r18+632];
	add.s32 	%r437, %r430, %r436;
	min.s32 	%r438, %r425, %r437;
	ld.shared.u32 	%r439, [%r18+888];
	add.s32 	%r440, %r439, %r430;
	min.s32 	%r441, %r428, %r440;
	ld.shared.u32 	%r442, [%r18+124];
	ld.shared.u32 	%r443, [%r29+7936];
	add.s32 	%r444, %r443, %r442;
	min.s32 	%r445, %r432, %r444;
	ld.shared.u32 	%r446, [%r18+380];
	add.s32 	%r447, %r446, %r443;
	min.s32 	%r448, %r435, %r447;
	ld.shared.u32 	%r449, [%r18+636];
	add.s32 	%r450, %r443, %r449;
	min.s32 	%r451, %r438, %r450;
	ld.shared.u32 	%r452, [%r18+892];
	add.s32 	%r453, %r452, %r443;
	min.s32 	%r454, %r441, %r453;
	ld.shared.u32 	%r455, [%r18+128];
	ld.shared.u32 	%r456, [%r29+8192];
	add.s32 	%r457, %r456, %r455;
	min.s32 	%r458, %r445, %r457;
	ld.shared.u32 	%r459, [%r18+384];
	add.s32 	%r460, %r459, %r456;
	min.s32 	%r461, %r448, %r460;
	ld.shared.u32 	%r462, [%r18+640];
	add.s32 	%r463, %r456, %r462;
	min.s32 	%r464, %r451, %r463;
	ld.shared.u32 	%r465, [%r18+896];
	add.s32 	%r466, %r465, %r456;
	min.s32 	%r467, %r454, %r466;
	ld.shared.u32 	%r468, [%r18+132];
	ld.shared.u32 	%r469, [%r29+8448];
	add.s32 	%r470, %r469, %r468;
	min.s32 	%r471, %r458, %r470;
	ld.shared.u32 	%r472, [%r18+388];
	add.s32 	%r473, %r472, %r469;
	min.s32 	%r474, %r461, %r473;
	ld.shared.u32 	%r475, [%r18+644];
	add.s32 	%r476, %r469, %r475;
	min.s32 	%r477, %r464, %r476;
	ld.shared.u32 	%r478, [%r18+900];
	add.s32 	%r479, %r478, %r469;
	min.s32 	%r480, %r467, %r479;
	ld.shared.u32 	%r481, [%r18+136];
	ld.shared.u32 	%r482, [%r29+8704];
	add.s32 	%r483, %r482, %r481;
	min.s32 	%r484, %r471, %r483;
	ld.shared.u32 	%r485, [%r18+392];
	add.s32 	%r486, %r485, %r482;
	min.s32 	%r487, %r474, %r486;
	ld.shared.u32 	%r488, [%r18+648];
	add.s32 	%r489, %r482, %r488;
	min.s32 	%r490, %r477, %r489;
	ld.shared.u32 	%r491, [%r18+904];
	add.s32 	%r492, %r491, %r482;
	min.s32 	%r493, %r480, %r492;
	ld.shared.u32 	%r494, [%r18+140];
	ld.shared.u32 	%r495, [%r29+8960];
	add.s32 	%r496, %r495, %r494;
	min.s32 	%r497, %r484, %r496;
	ld.shared.u32 	%r498, [%r18+396];
	add.s32 	%r499, %r498, %r495;
	min.s32 	%r500, %r487, %r499;
	ld.shared.u32 	%r501, [%r18+652];
	add.s32 	%r502, %r495, %r501;
	min.s32 	%r503, %r490, %r502;
	ld.shared.u32 	%r504, [%r18+908];
	add.s32 	%r505, %r504, %r495;
	min.s32 	%r506, %r493, %r505;
	ld.shared.u32 	%r507, [%r18+144];
	ld.shared.u32 	%r508, [%r29+9216];
	add.s32 	%r509, %r508, %r507;
	min.s32 	%r510, %r497, %r509;
	ld.shared.u32 	%r511, [%r18+400];
	add.s32 	%r512, %r511, %r508;
	min.s32 	%r513, %r500, %r512;
	ld.shared.u32 	%r514, [%r18+656];
	add.s32 	%r515, %r508, %r514;
	min.s32 	%r516, %r503, %r515;
	ld.shared.u32 	%r517, [%r18+912];
	add.s32 	%r518, %r517, %r508;
	min.s32 	%r519, %r506, %r518;
	ld.shared.u32 	%r520, [%r18+148];
	ld.shared.u32 	%r521, [%r29+9472];
	add.s32 	%r522, %r521, %r520;
	min.s32 	%r523, %r510, %r522;
	ld.shared.u32 	%r524, [%r18+404];
	add.s32 	%r525, %r524, %r521;
	min.s32 	%r526, %r513, %r525;
	ld.shared.u32 	%r527, [%r18+660];
	add.s32 	%r528, %r521, %r527;
	min.s32 	%r529, %r516, %r528;
	ld.shared.u32 	%r530, [%r18+916];
	add.s32 	%r531, %r530, %r521;
	min.s32 	%r532, %r519, %r531;
	ld.shared.u32 	%r533, [%r18+152];
	ld.shared.u32 	%r534, [%r29+9728];
	add.s32 	%r535, %r534, %r533;
	min.s32 	%r536, %r523, %r535;
	ld.shared.u32 	%r537, [%r18+408];
	add.s32 	%r538, %r537, %r534;
	min.s32 	%r539, %r526, %r538;
	ld.shared.u32 	%r540, [%r18+664];
	add.s32 	%r541, %r534, %r540;
	min.s32 	%r542, %r529, %r541;
	ld.shared.u32 	%r543, [%r18+920];
	add.s32 	%r544, %r543, %r534;
	min.s32 	%r545, %r532, %r544;
	ld.shared.u32 	%r546, [%r18+156];
	ld.shared.u32 	%r547, [%r29+9984];
	add.s32 	%r548, %r547, %r546;
	min.s32 	%r549, %r536, %r548;
	ld.shared.u32 	%r550, [%r18+412];
	add.s32 	%r551, %r550, %r547;
	min.s32 	%r552, %r539, %r551;
	ld.shared.u32 	%r553, [%r18+668];
	add.s32 	%r554, %r547, %r553;
	min.s32 	%r555, %r542, %r554;
	ld.shared.u32 	%r556, [%r18+924];
	add.s32 	%r557, %r556, %r547;
	min.s32 	%r558, %r545, %r557;
	ld.shared.u32 	%r559, [%r18+160];
	ld.shared.u32 	%r560, [%r29+10240];
	add.s32 	%r561, %r560, %r559;
	min.s32 	%r562, %r549, %r561;
	ld.shared.u32 	%r563, [%r18+416];
	add.s32 	%r564, %r563, %r560;
	min.s32 	%r565, %r552, %r564;
	ld.shared.u32 	%r566, [%r18+672];
	add.s32 	%r567, %r560, %r566;
	min.s32 	%r568, %r555, %r567;
	ld.shared.u32 	%r569, [%r18+928];
	add.s32 	%r570, %r569, %r560;
	min.s32 	%r571, %r558, %r570;
	ld.shared.u32 	%r572, [%r18+164];
	ld.shared.u32 	%r573, [%r29+10496];
	add.s32 	%r574, %r573, %r572;
	min.s32 	%r575, %r562, %r574;
	ld.shared.u32 	%r576, [%r18+420];
	add.s32 	%r577, %r576, %r573;
	min.s32 	%r578, %r565, %r577;
	ld.shared.u32 	%r579, [%r18+676];
	add.s32 	%r580, %r573, %r579;
	min.s32 	%r581, %r568, %r580;
	ld.shared.u32 	%r582, [%r18+932];
	add.s32 	%r583, %r582, %r573;
	min.s32 	%r584, %r571, %r583;
	ld.shared.u32 	%r585, [%r18+168];
	ld.shared.u32 	%r586, [%r29+10752];
	add.s32 	%r587, %r586, %r585;
	min.s32 	%r588, %r575, %r587;
	ld.shared.u32 	%r589, [%r18+424];
	add.s32 	%r590, %r589, %r586;
	min.s32 	%r591, %r578, %r590;
	ld.shared.u32 	%r592, [%r18+680];
	add.s32 	%r593, %r586, %r592;
	min.s32 	%r594, %r581, %r593;
	ld.shared.u32 	%r595, [%r18+936];
	add.s32 	%r596, %r595, %r586;
	min.s32 	%r597, %r584, %r596;
	ld.shared.u32 	%r598, [%r18+172];
	ld.shared.u32 	%r599, [%r29+11008];
	add.s32 	%r600, %r599, %r598;
	min.s32 	%r601, %r588, %r600;
	ld.shared.u32 	%r602, [%r18+428];
	add.s32 	%r603, %r602, %r599;
	min.s32 	%r604, %r591, %r603;
	ld.shared.u32 	%r605, [%r18+684];
	add.s32 	%r606, %r599, %r605;
	min.s32 	%r607, %r594, %r606;
	ld.shared.u32 	%r608, [%r18+940];
	add.s32 	%r609, %r608, %r599;
	min.s32 	%r610, %r597, %r609;
	ld.shared.u32 	%r611, [%r18+176];
	ld.shared.u32 	%r612, [%r29+11264];
	add.s32 	%r613, %r612, %r611;
	min.s32 	%r614, %r601, %r613;
	ld.shared.u32 	%r615, [%r18+432];
	add.s32 	%r616, %r615, %r612;
	min.s32 	%r617, %r604, %r616;
	ld.shared.u32 	%r618, [%r18+688];
	add.s32 	%r619, %r612, %r618;
	min.s32 	%r620, %r607, %r619;
	ld.shared.u32 	%r621, [%r18+944];
	add.s32 	%r622, %r621, %r612;
	min.s32 	%r623, %r610, %r622;
	ld.shared.u32 	%r624, [%r18+180];
	ld.shared.u32 	%r625, [%r29+11520];
	add.s32 	%r626, %r625, %r624;
	min.s32 	%r627, %r614, %r626;
	ld.shared.u32 	%r628, [%r18+436];
	add.s32 	%r629, %r628, %r625;
	min.s32 	%r630, %r617, %r629;
	ld.shared.u32 	%r631, [%r18+692];
	add.s32 	%r632, %r625, %r631;
	min.s32 	%r633, %r620, %r632;
	ld.shared.u32 	%r634, [%r18+948];
	add.s32 	%r635, %r634, %r625;
	min.s32 	%r636, %r623, %r635;
	ld.shared.u32 	%r637, [%r18+184];
	ld.shared.u32 	%r638, [%r29+11776];
	add.s32 	%r639, %r638, %r637;
	min.s32 	%r640, %r627, %r639;
	ld.shared.u32 	%r641, [%r18+440];
	add.s32 	%r642, %r641, %r638;
	min.s32 	%r643, %r630, %r642;
	ld.shared.u32 	%r644, [%r18+696];
	add.s32 	%r645, %r638, %r644;
	min.s32 	%r646, %r633, %r645;
	ld.shared.u32 	%r647, [%r18+952];
	add.s32 	%r648, %r647, %r638;
	min.s32 	%r649, %r636, %r648;
	ld.shared.u32 	%r650, [%r18+188];
	ld.shared.u32 	%r651, [%r29+12032];
	add.s32 	%r652, %r651, %r650;
	min.s32 	%r653, %r640, %r652;
	ld.shared.u32 	%r654, [%r18+444];
	add.s32 	%r655, %r654, %r651;
	min.s32 	%r656, %r643, %r655;
	ld.shared.u32 	%r657, [%r18+700];
	add.s32 	%r658, %r651, %r657;
	min.s32 	%r659, %r646, %r658;
	ld.shared.u32 	%r660, [%r18+956];
	add.s32 	%r661, %r660, %r651;
	min.s32 	%r662, %r649, %r661;
	ld.shared.u32 	%r663, [%r18+192];
	ld.shared.u32 	%r664, [%r29+12288];
	add.s32 	%r665, %r664, %r663;
	min.s32 	%r666, %r653, %r665;
	ld.shared.u32 	%r667, [%r18+448];
	add.s32 	%r668, %r667, %r664;
	min.s32 	%r669, %r656, %r668;
	ld.shared.u32 	%r670, [%r18+704];
	add.s32 	%r671, %r664, %r670;
	min.s32 	%r672, %r659, %r671;
	ld.shared.u32 	%r673, [%r18+960];
	add.s32 	%r674, %r673, %r664;
	min.s32 	%r675, %r662, %r674;
	ld.shared.u32 	%r676, [%r18+196];
	ld.shared.u32 	%r677, [%r29+12544];
	add.s32 	%r678, %r677, %r676;
	min.s32 	%r679, %r666, %r678;
	ld.shared.u32 	%r680, [%r18+452];
	add.s32 	%r681, %r680, %r677;
	min.s32 	%r682, %r669, %r681;
	ld.shared.u32 	%r683, [%r18+708];
	add.s32 	%r684, %r677, %r683;
	min.s32 	%r685, %r672, %r684;
	ld.shared.u32 	%r686, [%r18+964];
	add.s32 	%r687, %r686, %r677;
	min.s32 	%r688, %r675, %r687;
	ld.shared.u32 	%r689, [%r18+200];
	ld.shared.u32 	%r690, [%r29+12800];
	add.s32 	%r691, %r690, %r689;
	min.s32 	%r692, %r679, %r691;
	ld.shared.u32 	%r693, [%r18+456];
	add.s32 	%r694, %r693, %r690;
	min.s32 	%r695, %r682, %r694;
	ld.shared.u32 	%r696, [%r18+712];
	add.s32 	%r697, %r690, %r696;
	min.s32 	%r698, %r685, %r697;
	ld.shared.u32 	%r699, [%r18+968];
	add.s32 	%r700, %r699, %r690;
	min.s32 	%r701, %r688, %r700;
	ld.shared.u32 	%r702, [%r18+204];
	ld.shared.u32 	%r703, [%r29+13056];
	add.s32 	%r704, %r703, %r702;
	min.s32 	%r705, %r692, %r704;
	ld.shared.u32 	%r706, [%r18+460];
	add.s32 	%r707, %r706, %r703;
	min.s32 	%r708, %r695, %r707;
	ld.shared.u32 	%r709, [%r18+716];
	add.s32 	%r710, %r703, %r709;
	min.s32 	%r711, %r698, %r710;
	ld.shared.u32 	%r712, [%r18+972];
	add.s32 	%r713, %r712, %r703;
	min.s32 	%r714, %r701, %r713;
	ld.shared.u32 	%r715, [%r18+208];
	ld.shared.u32 	%r716, [%r29+13312];
	add.s32 	%r717, %r716, %r715;
	min.s32 	%r718, %r705, %r717;
	ld.shared.u32 	%r719, [%r18+464];
	add.s32 	%r720, %r719, %r716;
	min.s32 	%r721, %r708, %r720;
	ld.shared.u32 	%r722, [%r18+720];
	add.s32 	%r723, %r716, %r722;
	min.s32 	%r724, %r711, %r723;
	ld.shared.u32 	%r725, [%r18+976];
	add.s32 	%r726, %r725, %r716;
	min.s32 	%r727, %r714, %r726;
	ld.shared.u32 	%r728, [%r18+212];
	ld.shared.u32 	%r729, [%r29+13568];
	add.s32 	%r730, %r729, %r728;
	min.s32 	%r731, %r718, %r730;
	ld.shared.u32 	%r732, [%r18+468];
	add.s32 	%r733, %r732, %r729;
	min.s32 	%r734, %r721, %r733;
	ld.shared.u32 	%r735, [%r18+724];
	add.s32 	%r736, %r729, %r735;
	min.s32 	%r737, %r724, %r736;
	ld.shared.u32 	%r738, [%r18+980];
	add.s32 	%r739, %r738, %r729;
	min.s32 	%r740, %r727, %r739;
	ld.shared.u32 	%r741, [%r18+216];
	ld.shared.u32 	%r742, [%r29+13824];
	add.s32 	%r743, %r742, %r741;
	min.s32 	%r744, %r731, %r743;
	ld.shared.u32 	%r745, [%r18+472];
	add.s32 	%r746, %r745, %r742;
	min.s32 	%r747, %r734, %r746;
	ld.shared.u32 	%r748, [%r18+728];
	add.s32 	%r749, %r742, %r748;
	min.s32 	%r750, %r737, %r749;
	ld.shared.u32 	%r751, [%r18+984];
	add.s32 	%r752, %r751, %r742;
	min.s32 	%r753, %r740, %r752;
	ld.shared.u32 	%r754, [%r18+220];
	ld.shared.u32 	%r755, [%r29+14080];
	add.s32 	%r756, %r755, %r754;
	min.s32 	%r757, %r744, %r756;
	ld.shared.u32 	%r758, [%r18+476];
	add.s32 	%r759, %r758, %r755;
	min.s32 	%r760, %r747, %r759;
	ld.shared.u32 	%r761, [%r18+732];
	add.s32 	%r762, %r755, %r761;
	min.s32 	%r763, %r750, %r762;
	ld.shared.u32 	%r764, [%r18+988];
	add.s32 	%r765, %r764, %r755;
	min.s32 	%r766, %r753, %r765;
	ld.shared.u32 	%r767, [%r18+224];
	ld.shared.u32 	%r768, [%r29+14336];
	add.s32 	%r769, %r768, %r767;
	min.s32 	%r770, %r757, %r769;
	ld.shared.u32 	%r771, [%r18+480];
	add.s32 	%r772, %r771, %r768;
	min.s32 	%r773, %r760, %r772;
	ld.shared.u32 	%r774, [%r18+736];
	add.s32 	%r775, %r768, %r774;
	min.s32 	%r776, %r763, %r775;
	ld.shared.u32 	%r777, [%r18+992];
	add.s32 	%r778, %r777, %r768;
	min.s32 	%r779, %r766, %r778;
	ld.shared.u32 	%r780, [%r18+228];
	ld.shared.u32 	%r781, [%r29+14592];
	add.s32 	%r782, %r781, %r780;
	min.s32 	%r783, %r770, %r782;
	ld.shared.u32 	%r784, [%r18+484];
	add.s32 	%r785, %r784, %r781;
	min.s32 	%r786, %r773, %r785;
	ld.shared.u32 	%r787, [%r18+740];
	add.s32 	%r788, %r781, %r787;
	min.s32 	%r789, %r776, %r788;
	ld.shared.u32 	%r790, [%r18+996];
	add.s32 	%r791, %r790, %r781;
	min.s32 	%r792, %r779, %r791;
	ld.shared.u32 	%r793, [%r18+232];
	ld.shared.u32 	%r794, [%r29+14848];
	add.s32 	%r795, %r794, %r793;
	min.s32 	%r796, %r783, %r795;
	ld.shared.u32 	%r797, [%r18+488];
	add.s32 	%r798, %r797, %r794;
	min.s32 	%r799, %r786, %r798;
	ld.shared.u32 	%r800, [%r18+744];
	add.s32 	%r801, %r794, %r800;
	min.s32 	%r802, %r789, %r801;
	ld.shared.u32 	%r803, [%r18+1000];
	add.s32 	%r804, %r803, %r794;
	min.s32 	%r805, %r792, %r804;
	ld.shared.u32 	%r806, [%r18+236];
	ld.shared.u32 	%r807, [%r29+15104];
	add.s32 	%r808, %r807, %r806;
	min.s32 	%r809, %r796, %r808;
	ld.shared.u32 	%r810, [%r18+492];
	add.s32 	%r811, %r810, %r807;
	min.s32 	%r812, %r799, %r811;
	ld.shared.u32 	%r813, [%r18+748];
	add.s32 	%r814, %r807, %r813;
	min.s32 	%r815, %r802, %r814;
	ld.shared.u32 	%r816, [%r18+1004];
	add.s32 	%r817, %r816, %r807;
	min.s32 	%r818, %r805, %r817;
	ld.shared.u32 	%r819, [%r18+240];
	ld.shared.u32 	%r820, [%r29+15360];
	add.s32 	%r821, %r820, %r819;
	min.s32 	%r822, %r809, %r821;
	ld.shared.u32 	%r823, [%r18+496];
	add.s32 	%r824, %r823, %r820;
	min.s32 	%r825, %r812, %r824;
	ld.shared.u32 	%r826, [%r18+752];
	add.s32 	%r827, %r820, %r826;
	min.s32 	%r828, %r815, %r827;
	ld.shared.u32 	%r829, [%r18+1008];
	add.s32 	%r830, %r829, %r820;
	min.s32 	%r831, %r818, %r830;
	ld.shared.u32 	%r832, [%r18+244];
	ld.shared.u32 	%r833, [%r29+15616];
	add.s32 	%r834, %r833, %r832;
	min.s32 	%r835, %r822, %r834;
	ld.shared.u32 	%r836, [%r18+500];
	add.s32 	%r837, %r836, %r833;
	min.s32 	%r838, %r825, %r837;
	ld.shared.u32 	%r839, [%r18+756];
	add.s32 	%r840, %r833, %r839;
	min.s32 	%r841, %r828, %r840;
	ld.shared.u32 	%r842, [%r18+1012];
	add.s32 	%r843, %r842, %r833;
	min.s32 	%r844, %r831, %r843;
	ld.shared.u32 	%r845, [%r18+248];
	ld.shared.u32 	%r846, [%r29+15872];
	add.s32 	%r847, %r846, %r845;
	min.s32 	%r848, %r835, %r847;
	ld.shared.u32 	%r849, [%r18+504];
	add.s32 	%r850, %r849, %r846;
	min.s32 	%r851, %r838, %r850;
	ld.shared.u32 	%r852, [%r18+760];
	add.s32 	%r853, %r846, %r852;
	min.s32 	%r854, %r841, %r853;
	ld.shared.u32 	%r855, [%r18+1016];
	add.s32 	%r856, %r855, %r846;
	min.s32 	%r857, %r844, %r856;
	ld.shared.u32 	%r858, [%r18+252];
	ld.shared.u32 	%r859, [%r29+16128];
	add.s32 	%r860, %r859, %r858;
	min.s32 	%r861, %r848, %r860;
	ld.shared.u32 	%r862, [%r18+508];
	add.s32 	%r863, %r862, %r859;
	min.s32 	%r864, %r851, %r863;
	ld.shared.u32 	%r865, [%r18+764];
	add.s32 	%r866, %r859, %r865;
	min.s32 	%r867, %r854, %r866;
	ld.shared.u32 	%r868, [%r18+1020];
	add.s32 	%r869, %r868, %r859;
	min.s32 	%r870, %r857, %r869;
	bar.sync 	0;
	st.global.u32 	[%rd15], %r861;
	st.global.u32 	[%rd16], %r864;
	st.global.u32 	[%rd17], %r867;
	st.global.u32 	[%rd18], %r870;
$L__BB2_2:
	ret;

}


// ===== COMPILED SASS (sm_100) =====

	.target	sm_100

	.elftype	@"ET_EXEC"


//--------------------- .note.nv.tkinfo           --------------------------
	.section	.note.nv.tkinfo,"",@"SHT_NOTE"
	.sectionflags	@"SHF_NOTE_NV_TKINFO"
	.tkinfo
        /*0018*/ 	.word	0x00000002
        /*0030*/ 	.string	""
        /*0030*/ 	.string	"ptxas"
        /*0030*/ 	.string	"Cuda compilation tools, release 13.0, V13.0.88"
        /*0030*/ 	.string	"Build cuda_13.0.r13.0/compiler.36424714_0"
        /*0030*/ 	.string	"-arch sm_100 -m 64 "



//--------------------- .note.nv.cuinfo           --------------------------
	.section	.note.nv.cuinfo,"",@"SHT_NOTE"
	.sectionflags	@"SHF_NOTE_NV_CUINFO"
        /*0018*/ 	.short	0x0002
        /*001a*/ 	.short	0x0064
        /*001c*/ 	.short	0x0082
	.zero		2


//--------------------- .nv.info                  --------------------------
	.section	.nv.info,"",@"SHT_CUDA_INFO"
	.align	4


	//----- nvinfo : EIATTR_REGCOUNT
	.align		4
        /*0000*/ 	.byte	0x04, 0x2f
        /*0002*/ 	.short	(.L_2 - .L_1)
	.align		4
.L_1:
        /*0004*/ 	.word	index@(_Z6phase1Pii)
        /*0008*/ 	.word	0x0000001a


	//----- nvinfo : EIATTR_FRAME_SIZE
	.align		4
.L_2:
        /*000c*/ 	.byte	0x04, 0x11
        /*000e*/ 	.short	(.L_4 - .L_3)
	.align		4
.L_3:
        /*0010*/ 	.word	index@(_Z6phase1Pii)
        /*0014*/ 	.word	0x00000000


	//----- nvinfo : EIATTR_REGCOUNT
	.align		4
.L_4:
        /*0018*/ 	.byte	0x04, 0x2f
        /*001a*/ 	.short	(.L_6 - .L_5)
	.align		4
.L_5:
        /*001c*/ 	.word	index@(_Z6phase2Pii)
        /*0020*/ 	.word	0x00000020


	//----- nvinfo : EIATTR_FRAME_SIZE
	.align		4
.L_6:
        /*0024*/ 	.byte	0x04, 0x11
        /*0026*/ 	.short	(.L_8 - .L_7)
	.align		4
.L_7:
        /*0028*/ 	.word	index@(_Z6phase2Pii)
        /*002c*/ 	.word	0x00000000


	//----- nvinfo : EIATTR_REGCOUNT
	.align		4
.L_8:
        /*0030*/ 	.byte	0x04, 0x2f
        /*0032*/ 	.short	(.L_10 - .L_9)
	.align		4
.L_9:
        /*0034*/ 	.word	index@(_Z6phase3Pii)
        /*0038*/ 	.word	0x00000025


	//----- nvinfo : EIATTR_FRAME_SIZE
	.align		4
.L_10:
        /*003c*/ 	.byte	0x04, 0x11
        /*003e*/ 	.short	(.L_12 - .L_11)
	.align		4
.L_11:
        /*0040*/ 	.word	index@(_Z6phase3Pii)
        /*0044*/ 	.word	0x00000000


	//----- nvinfo : EIATTR_MIN_STACK_SIZE
	.align		4
.L_12:
        /*0048*/ 	.byte	0x04, 0x12
        /*004a*/ 	.short	(.L_14 - .L_13)
	.align		4
.L_13:
        /*004c*/ 	.word	index@(_Z6phase3Pii)
        /*0050*/ 	.word	0x00000000


	//----- nvinfo : EIATTR_MIN_STACK_SIZE
	.align		4
.L_14:
        /*0054*/ 	.byte	0x04, 0x12
        /*0056*/ 	.short	(.L_16 - .L_15)
	.align		4
.L_15:
        /*0058*/ 	.word	index@(_Z6phase2Pii)
        /*005c*/ 	.word	0x00000000


	//----- nvinfo : EIATTR_MIN_STACK_SIZE
	.align		4
.L_16:
        /*0060*/ 	.byte	0x04, 0x12
        /*0062*/ 	.short	(.L_18 - .L_17)
	.align		4
.L_17:
        /*0064*/ 	.word	index@(_Z6phase1Pii)
        /*0068*/ 	.word	0x00000000
.L_18:


//--------------------- .nv.compat                --------------------------
	.section	.nv.compat,"",@"SHT_CUDA_COMPAT_INFO"
	.align	4
        /*0000*/ 	.byte	0x02, 0x09, 0x00, 0x00, 0x02, 0x02, 0x01, 0x00, 0x02, 0x05, 0x05, 0x00, 0x03, 0x07, 0x01, 0x01
        /*0010*/ 	.byte	0x02, 0x03, 0x00, 0x00, 0x02, 0x06, 0x01, 0x00, 0x04, 0x0b, 0x08, 0x00, 0x09, 0x00, 0x00, 0x00
        /*0020*/ 	.byte	0x00, 0x00, 0x00, 0x00


//--------------------- .nv.info._Z6phase3Pii     --------------------------
	.section	.nv.info._Z6phase3Pii,"",@"SHT_CUDA_INFO"
	.sectionflags	@""
	.align	4


	//----- nvinfo : EIATTR_CUDA_API_VERSION
	.align		4
        /*0000*/ 	.byte	0x04, 0x37
        /*0002*/ 	.short	(.L_20 - .L_19)
.L_19:
        /*0004*/ 	.word	0x00000082


	//----- nvinfo : EIATTR_KPARAM_INFO
	.align		4
.L_20:
        /*0008*/ 	.byte	0x04, 0x17
        /*000a*/ 	.short	(.L_22 - .L_21)
.L_21:
        /*000c*/ 	.word	0x00000000
        /*0010*/ 	.short	0x0001
        /*0012*/ 	.short	0x0008
        /*0014*/ 	.byte	0x00, 0xf0, 0x11, 0x00


	//----- nvinfo : EIATTR_KPARAM_INFO
	.align		4
.L_22:
        /*0018*/ 	.byte	0x04, 0x17
        /*001a*/ 	.short	(.L_24 - .L_23)
.L_23:
        /*001c*/ 	.word	0x00000000
        /*0020*/ 	.short	0x0000
        /*0022*/ 	.short	0x0000
        /*0024*/ 	.byte	0x00, 0xf5, 0x21, 0x00


	//----- nvinfo : EIATTR_SPARSE_MMA_MASK
	.align		4
.L_24:
        /*0028*/ 	.byte	0x03, 0x50
        /*002a*/ 	.short	0x0000


	//----- nvinfo : EIATTR_MAXREG_COUNT
	.align		4
        /*002c*/ 	.byte	0x03, 0x1b
        /*002e*/ 	.short	0x00ff


	//----- nvinfo : EIATTR_NUM_BARRIERS
	.align		4
        /*0030*/ 	.byte	0x02, 0x4c
        /*0032*/ 	.byte	0x01
	.zero		1


	//----- nvinfo : EIATTR_MERCURY_ISA_VERSION
	.align		4
        /*0034*/ 	.byte	0x03, 0x5f
        /*0036*/ 	.short	0x0101


	//----- nvinfo : EIATTR_VRC_CTA_INIT_COUNT
	.align		4
        /*0038*/ 	.byte	0x02, 0x4a
	.zero		1
	.zero		1


	//----- nvinfo : EIATTR_EXIT_INSTR_OFFSETS
	.align		4
        /*003c*/ 	.byte	0x04, 0x1c
        /*003e*/ 	.short	(.L_26 - .L_25)


	//   ....[0]....
.L_25:
        /*0040*/ 	.word	0x00000060


	//   ....[1]....
        /*0044*/ 	.word	0x00001c30


	//----- nvinfo : EIATTR_CBANK_PARAM_SIZE
	.align		4
.L_26:
        /*0048*/ 	.byte	0x03, 0x19
        /*004a*/ 	.short	0x000c


	//----- nvinfo : EIATTR_PARAM_CBANK
	.align		4
        /*004c*/ 	.byte	0x04, 0x0a
        /*004e*/ 	.short	(.L_28 - .L_27)
	.align		4
.L_27:
        /*0050*/ 	.word	index@(.nv.constant0._Z6phase3Pii)
        /*0054*/ 	.short	0x0380
        /*0056*/ 	.short	0x000c


	//----- nvinfo : EIATTR_SW_WAR
	.align		4
.L_28:
        /*0058*/ 	.byte	0x04, 0x36
        /*005a*/ 	.short	(.L_30 - .L_29)
.L_29:
        /*005c*/ 	.word	0x00000008
.L_30:


//--------------------- .nv.info._Z6phase2Pii     --------------------------
	.section	.nv.info._Z6phase2Pii,"",@"SHT_CUDA_INFO"
	.sectionflags	@""
	.align	4


	//----- nvinfo : EIATTR_CUDA_API_VERSION
	.align		4
        /*0000*/ 	.byte	0x04, 0x37
        /*0002*/ 	.short	(.L_32 - .L_31)
.L_31:
        /*0004*/ 	.word	0x00000082


	//----- nvinfo : EIATTR_KPARAM_INFO
	.align		4
.L_32:
        /*0008*/ 	.byte	0x04, 0x17
        /*000a*/ 	.short	(.L_34 - .L_33)
.L_33:
        /*000c*/ 	.word	0x00000000
        /*0010*/ 	.short	0x0001
        /*0012*/ 	.short	0x0008
        /*0014*/ 	.byte	0x00, 0xf0, 0x11, 0x00


	//----- nvinfo : EIATTR_KPARAM_INFO
	.align		4
.L_34:
        /*0018*/ 	.byte	0x04, 0x17
        /*001a*/ 	.short	(.L_36 - .L_35)
.L_35:
        /*001c*/ 	.word	0x00000000
        /*0020*/ 	.short	0x0000
        /*0022*/ 	.short	0x0000
        /*0024*/ 	.byte	0x00, 0xf5, 0x21, 0x00


	//----- nvinfo : EIATTR_SPARSE_MMA_MASK
	.align		4
.L_36:
        /*0028*/ 	.byte	0x03, 0x50
        /*002a*/ 	.short	0x0000


	//----- nvinfo : EIATTR_MAXREG_COUNT
	.align		4
        /*002c*/ 	.byte	0x03, 0x1b
        /*002e*/ 	.short	0x00ff


	//----- nvinfo : EIATTR_NUM_BARRIERS
	.align		4
        /*0030*/ 	.byte	0x02, 0x4c
        /*0032*/ 	.byte	0x01
	.zero		1


	//----- nvinfo : EIATTR_MERCURY_ISA_VERSION
	.align		4
        /*0034*/ 	.byte	0x03, 0x5f
        /*0036*/ 	.short	0x0101


	//----- nvinfo : EIATTR_VRC_CTA_INIT_COUNT
	.align		4
        /*0038*/ 	.byte	0x02, 0x4a
	.zero		1
	.zero		1


	//----- nvinfo : EIATTR_EXIT_INSTR_OFFSETS
	.align		4
        /*003c*/ 	.byte	0x04, 0x1c
        /*003e*/ 	.short	(.L_38 - .L_37)


	//   ....[0]....
.L_37:
        /*0040*/ 	.word	0x000057d0


	//----- nvinfo : EIATTR_CBANK_PARAM_SIZE
	.align		4
.L_38:
        /*0044*/ 	.byte	0x03, 0x19
        /*0046*/ 	.short	0x000c


	//----- nvinfo : EIATTR_PARAM_CBANK
	.align		4
        /*0048*/ 	.byte	0x04, 0x0a
        /*004a*/ 	.short	(.L_40 - .L_39)
	.align		4
.L_39:
        /*004c*/ 	.word	index@(.nv.constant0._Z6phase2Pii)
        /*0050*/ 	.short	0x0380
        /*0052*/ 	.short	0x000c


	//----- nvinfo : EIATTR_SW_WAR
	.align		4
.L_40:
        /*0054*/ 	.byte	0x04, 0x36
        /*0056*/ 	.short	(.L_42 - .L_41)
.L_41:
        /*0058*/ 	.word	0x00000008
.L_42:


//--------------------- .nv.info._Z6phase1Pii     --------------------------
	.section	.nv.info._Z6phase1Pii,"",@"SHT_CUDA_INFO"
	.sectionflags	@""
	.align	4


	//----- nvinfo : EIATTR_CUDA_API_VERSION
	.align		4
        /*0000*/ 	.byte	0x04, 0x37
        /*0002*/ 	.short	(.L_44 - .L_43)
.L_43:
        /*0004*/ 	.word	0x00000082


	//----- nvinfo : EIATTR_KPARAM_INFO
	.align		4
.L_44:
        /*0008*/ 	.byte	0x04, 0x17
        /*000a*/ 	.short	(.L_46 - .L_45)
.L_45:
        /*000c*/ 	.word	0x00000000
        /*0010*/ 	.short	0x0001
        /*0012*/ 	.short	0x0008
        /*0014*/ 	.byte	0x00, 0xf0, 0x11, 0x00


	//----- nvinfo : EIATTR_KPARAM_INFO
	.align		4
.L_46:
        /*0018*/ 	.byte	0x04, 0x17
        /*001a*/ 	.short	(.L_48 - .L_47)
.L_47:
        /*001c*/ 	.word	0x00000000
        /*0020*/ 	.short	0x0000
        /*0022*/ 	.short	0x0000
        /*0024*/ 	.byte	0x00, 0xf5, 0x21, 0x00


	//----- nvinfo : EIATTR_SPARSE_MMA_MASK
	.align		4
.L_48:
        /*0028*/ 	.byte	0x03, 0x50
        /*002a*/ 	.short	0x0000


	//----- nvinfo : EIATTR_MAXREG_COUNT
	.align		4
        /*002c*/ 	.byte	0x03, 0x1b
        /*002e*/ 	.short	0x00ff


	//----- nvinfo : EIATTR_NUM_BARRIERS
	.align		4
        /*0030*/ 	.byte	0x02, 0x4c
        /*0032*/ 	.byte	0x01
	.zero		1


	//----- nvinfo : EIATTR_MERCURY_ISA_VERSION
	.align		4
        /*0034*/ 	.byte	0x03, 0x5f
        /*0036*/ 	.short	0x0101


	//----- nvinfo : EIATTR_VRC_CTA_INIT_COUNT
	.align		4
        /*0038*/ 	.byte	0x02, 0x4a
	.zero		1
	.zero		1


	//----- nvinfo : EIATTR_EXIT_INSTR_OFFSETS
	.align		4
        /*003c*/ 	.byte	0x04, 0x1c
        /*003e*/ 	.short	(.L_50 - .L_49)


	//   ....[0]....
.L_49:
        /*0040*/ 	.word	0x000042a0


	//----- nvinfo : EIATTR_CBANK_PARAM_SIZE
	.align		4
.L_50:
        /*0044*/ 	.byte	0x03, 0x19
        /*0046*/ 	.short	0x000c


	//----- nvinfo : EIATTR_PARAM_CBANK
	.align		4
        /*0048*/ 	.byte	0x04, 0x0a
        /*004a*/ 	.short	(.L_52 - .L_51)
	.align		4
.L_51:
        /*004c*/ 	.word	index@(.nv.constant0._Z6phase1Pii)
        /*0050*/ 	.short	0x0380
        /*0052*/ 	.short	0x000c


	//----- nvinfo : EIATTR_SW_WAR
	.align		4
.L_52:
        /*0054*/ 	.byte	0x04, 0x36
        /*0056*/ 	.short	(.L_54 - .L_53)
.L_53:
        /*0058*/ 	.word	0x00000008
.L_54:


//--------------------- .nv.callgraph             --------------------------
	.section	.nv.callgraph,"",@"SHT_CUDA_CALLGRAPH"
	.align	4
	.sectionentsize	8
	.align		4
        /*0000*/ 	.word	0x00000000
	.align		4
        /*0004*/ 	.word	0xffffffff
	.align		4
        /*0008*/ 	.word	0x00000000
	.align		4
        /*000c*/ 	.word	0xfffffffe
	.align		4
        /*0010*/ 	.word	0x00000000
	.align		4
        /*0014*/ 	.word	0xfffffffd
	.align		4
        /*0018*/ 	.word	0x00000000
	.align		4
        /*001c*/ 	.word	0xfffffffc


//--------------------- .nv.constant3             --------------------------
	.section	.nv.constant3,"a",@progbits
	.align	4
.nv.constant3:
	.type		d_matrix_size,@object
	.size		d_matrix_size,(.L_0 - d_matrix_size)
d_matrix_size:
	.zero		4
.L_0:


//--------------------- .text._Z6phase3Pii        --------------------------
	.section	.text._Z6phase3Pii,"ax",@progbits
	.align	128
        .global         _Z6phase3Pii
        .type           _Z6phase3Pii,@function
        .size           _Z6phase3Pii,(.L_x_3 - _Z6phase3Pii)
        .other          _Z6phase3Pii,@"STO_CUDA_ENTRY STV_DEFAULT"
_Z6phase3Pii:
.text._Z6phase3Pii:
[----:B------:R-:W-:Y:S01]  /*0000*/  LDC R1, c[0x0][0x37c] ;  /* 0x0000df00ff017b82 */ /* 0x000fe20000000800 */
[----:B------:R-:W0:Y:S07]  /*0010*/  S2R R7, SR_CTAID.Y ;  /* 0x0000000000077919 */ /* 0x000e2e0000002600 */
[----:B------:R-:W0:Y:S01]  /*0020*/  LDC R6, c[0x0][0x388] ;  /* 0x0000e200ff067b82 */ /* 0x000e220000000800 */
[----:B------:R-:W1:Y:S01]  /*0030*/  S2R R8, SR_CTAID.X ;  /* 0x0000000000087919 */ /* 0x000e620000002500 */
[----:B0-----:R-:W-:-:S04]  /*0040*/  ISETP.NE.AND P0, PT, R7, R6, PT ;  /* 0x000000060700720c */ /* 0x001fc80003f05270 */
[----:B-1----:R-:W-:-:S13]  /*0050*/  ISETP.EQ.OR P0, PT, R8, R6, !P0 ;  /* 0x000000060800720c */ /* 0x002fda0004702670 */
[----:B------:R-:W-:Y:S05]  /*0060*/  @P0 EXIT ;  /* 0x000000000000094d */ /* 0x000fea0003800000 */
[----:B------:R-:W0:Y:S01]  /*0070*/  S2R R5, SR_TID.Y ;  /* 0x0000000000057919 */ /* 0x000e220000002200 */
[----:B------:R-:W1:Y:S01]  /*0080*/  LDC R25, c[0x3][RZ] ;  /* 0x00c00000ff197b82 */ /* 0x000e620000000800 */
[----:B------:R-:W2:Y:S01]  /*0090*/  LDCU.64 UR8, c[0x0][0x358] ;  /* 0x00006b00ff0877ac */ /* 0x000ea20008000a00 */
[----:B------:R-:W3:Y:S06]  /*00a0*/  S2R R3, SR_TID.X ;  /* 0x0000000000037919 */ /* 0x000eec0000002100 */
[----:B------:R-:W4:Y:S01]  /*00b0*/  LDC.64 R30, c[0x0][0x380] ;  /* 0x0000e000ff1e7b82 */ /* 0x000f220000000a00 */
[----:B0-----:R-:W-:-:S02]  /*00c0*/  IMAD.SHL.U32 R2, R5, 0x4, RZ ;  /* 0x0000000405027824 */ /* 0x001fc400078e00ff */
[C-C-:B---3--:R-:W-:Y:S02]  /*00d0*/  IMAD R4, R6.reuse, 0x40, R3.reuse ;  /* 0x0000004006047824 */ /* 0x148fe400078e0203 */
[--C-:B------:R-:W-:Y:S02]  /*00e0*/  IMAD R0, R7, 0x40, R2.reuse ;  /* 0x0000004007007824 */ /* 0x100fe400078e0202 */
[----:B------:R-:W-:Y:S02]  /*00f0*/  IMAD R6, R6, 0x40, R2 ;  /* 0x0000004006067824 */ /* 0x000fe400078e0202 */
[----:B------:R-:W-:Y:S02]  /*0100*/  IMAD R2, R8, 0x40, R3 ;  /* 0x0000004008027824 */ /* 0x000fe400078e0203 */
[-C--:B-1----:R-:W-:Y:S02]  /*0110*/  IMAD R9, R0, R25.reuse, R4 ;  /* 0x0000001900097224 */ /* 0x082fe400078e0204 */
[----:B------:R-:W-:-:S02]  /*0120*/  IMAD R17, R6, R25, R2 ;  /* 0x0000001906117224 */ /* 0x000fc400078e0202 */
[----:B----4-:R-:W-:-:S04]  /*0130*/  IMAD.WIDE R8, R9, 0x4, R30 ;  /* 0x0000000409087825 */ /* 0x010fc800078e021e */
[----:B------:R-:W-:-:S04]  /*0140*/  IMAD.WIDE R16, R17, 0x4, R30 ;  /* 0x0000000411107825 */ /* 0x000fc800078e021e */
[C---:B------:R-:W-:Y:S01]  /*0150*/  IMAD.WIDE R10, R25.reuse, 0x4, R8 ;  /* 0x00000004190a7825 */ /* 0x040fe200078e0208 */
[----:B--2---:R-:W2:Y:S03]  /*0160*/  LDG.E R15, desc[UR8][R16.64] ;  /* 0x00000008100f7981 */ /* 0x004ea6000c1e1900 */
[C---:B------:R-:W-:Y:S01]  /*0170*/  IMAD.WIDE R18, R25.reuse, 0x4, R16 ;  /* 0x0000000419127825 */ /* 0x040fe200078e0210 */
[----:B------:R-:W3:Y:S03]  /*0180*/  LDG.E R8, desc[UR8][R8.64] ;  /* 0x0000000808087981 */ /* 0x000ee6000c1e1900 */
[C---:B------:R-:W-:Y:S02]  /*0190*/  IMAD.WIDE R12, R25.reuse, 0x4, R10 ;  /* 0x00000004190c7825 */ /* 0x040fe400078e020a */
[----:B------:R-:W4:Y:S02]  /*01a0*/  LDG.E R10, desc[UR8][R10.64] ;  /* 0x000000080a0a7981 */ /* 0x000f24000c1e1900 */
[----:B------:R-:W-:-:S02]  /*01b0*/  IMAD.WIDE R20, R25, 0x4, R18 ;  /* 0x0000000419147825 */ /* 0x000fc400078e0212 */
[----:B------:R0:W5:Y:S02]  /*01c0*/  LDG.E R18, desc[UR8][R18.64] ;  /* 0x0000000812127981 */ /* 0x000164000c1e1900 */
[C---:B------:R-:W-:Y:S02]  /*01d0*/  IMAD.WIDE R22, R25.reuse, 0x4, R12 ;  /* 0x0000000419167825 */ /* 0x040fe400078e020c */
[----:B------:R-:W2:Y:S02]  /*01e0*/  LDG.E R12, desc[UR8][R12.64] ;  /* 0x000000080c0c7981 */ /* 0x000ea4000c1e1900 */
[----:B------:R-:W-:Y:S02]  /*01f0*/  IMAD.WIDE R6, R25, 0x4, R20 ;  /* 0x0000000419067825 */ /* 0x000fe400078e0214 */
[----:B------:R-:W5:Y:S04]  /*0200*/  LDG.E R14, desc[UR8][R22.64] ;  /* 0x00000008160e7981 */ /* 0x000f68000c1e1900 */
[----:B------:R-:W5:Y:S04]  /*0210*/  LDG.E R32, desc[UR8][R20.64] ;  /* 0x0000000814207981 */ /* 0x000f68000c1e1900 */
[----:B------:R-:W5:Y:S01]  /*0220*/  LDG.E R33, desc[UR8][R6.64] ;  /* 0x0000000806217981 */ /* 0x000f62000c1e1900 */
[----:B------:R-:W-:-:S04]  /*0230*/  IMAD R27, R0, R25, R2 ;  /* 0x00000019001b7224 */ /* 0x000fc800078e0202 */
[----:B------:R-:W-:-:S05]  /*0240*/  IMAD.WIDE R30, R27, 0x4, R30 ;  /* 0x000000041b1e7825 */ /* 0x000fca00078e021e */
[----:B------:R-:W5:Y:S01]  /*0250*/  LDG.E R11, desc[UR8][R30.64] ;  /* 0x000000081e0b7981 */ /* 0x000f62000c1e1900 */
[----:B------:R-:W-:-:S05]  /*0260*/  IMAD.WIDE R28, R25, 0x4, R30 ;  /* 0x00000004191c7825 */ /* 0x000fca00078e021e */
[----:B------:R-:W5:Y:S01]  /*0270*/  LDG.E R13, desc[UR8][R28.64] ;  /* 0x000000081c0d7981 */ /* 0x000f62000c1e1900 */
[----:B------:R-:W-:-:S05]  /*0280*/  IMAD.WIDE R26, R25, 0x4, R28 ;  /* 0x00000004191a7825 */ /* 0x000fca00078e021c */
[----:B------:R-:W5:Y:S01]  /*0290*/  LDG.E R9, desc[UR8][R26.64] ;  /* 0x000000081a097981 */ /* 0x000f62000c1e1900 */
[----:B------:R-:W-:-:S05]  /*02a0*/  IMAD.WIDE R24, R25, 0x4, R26 ;  /* 0x0000000419187825 */ /* 0x000fca00078e021a */
[----:B------:R-:W5:Y:S01]  /*02b0*/  LDG.E R17, desc[UR8][R24.64] ;  /* 0x0000000818117981 */ /* 0x000f62000c1e1900 */
[----:B------:R-:W1:Y:S01]  /*02c0*/  S2UR UR5, SR_CgaCtaId ;  /* 0x00000000000579c3 */ /* 0x000e620000008800 */
[----:B------:R-:W-:Y:S02]  /*02d0*/  UMOV UR4, 0x400 ;  /* 0x0000040000047882 */ /* 0x000fe40000000000 */
[----:B-1----:R-:W-:Y:S02]  /*02e0*/  ULEA UR6, UR5, UR4, 0x18 ;  /* 0x0000000405067291 */ /* 0x002fe4000f8ec0ff */
[----:B------:R-:W-:-:S04]  /*02f0*/  UIADD3 UR4, UPT, UPT, UR4, 0x4000, URZ ;  /* 0x0000400004047890 */ /* 0x000fc8000fffe0ff */
[----:B------:R-:W-:Y:S01]  /*0300*/  ULEA UR4, UR5, UR4, 0x18 ;  /* 0x0000000405047291 */ /* 0x000fe2000f8ec0ff */
[----:B------:R-:W-:-:S05]  /*0310*/  LEA R2, R5, UR6, 0xa ;  /* 0x0000000605027c11 */ /* 0x000fca000f8e50ff */
[C---:B------:R-:W-:Y:S01]  /*0320*/  LEA R0, R3.reuse, UR4, 0x2 ;  /* 0x0000000403007c11 */ /* 0x040fe2000f8e10ff */
[----:B0-----:R-:W-:-:S04]  /*0330*/  IMAD R19, R3, 0x4, R2 ;  /* 0x0000000403137824 */ /* 0x001fc800078e0202 */
[----:B------:R-:W-:Y:S01]  /*0340*/  IMAD R34, R5, 0x400, R0 ;  /* 0x0000040005227824 */ /* 0x000fe200078e0200 */
[----:B---3--:R-:W-:Y:S04]  /*0350*/  STS [R19], R8 ;  /* 0x0000000813007388 */ /* 0x008fe80000000800 */
[----:B----4-:R-:W-:Y:S04]  /*0360*/  STS [R19+0x100], R10 ;  /* 0x0001000a13007388 */ /* 0x010fe80000000800 */
[----:B--2---:R-:W-:Y:S04]  /*0370*/  STS [R19+0x200], R12 ;  /* 0x0002000c13007388 */ /* 0x004fe80000000800 */
[----:B-----5:R-:W-:Y:S04]  /*0380*/  STS [R19+0x300], R14 ;  /* 0x0003000e13007388 */ /* 0x020fe80000000800 */
[----:B------:R-:W-:Y:S04]  /*0390*/  STS [R34], R15 ;  /* 0x0000000f22007388 */ /* 0x000fe80000000800 */
[----:B------:R-:W-:Y:S04]  /*03a0*/  STS [R34+0x100], R18 ;  /* 0x0001001222007388 */ /* 0x000fe80000000800 */
[----:B------:R-:W-:Y:S04]  /*03b0*/  STS [R34+0x200], R32 ;  /* 0x0002002022007388 */ /* 0x000fe80000000800 */
[----:B------:R-:W-:Y:S01]  /*03c0*/  STS [R34+0x300], R33 ;  /* 0x0003002122007388 */ /* 0x000fe20000000800 */
[----:B------:R-:W-:Y:S06]  /*03d0*/  BAR.SYNC.DEFER_BLOCKING 0x0 ;  /* 0x0000000000007b1d */ /* 0x000fec0000010000 */
[----:B------:R-:W-:Y:S04]  /*03e0*/  LDS R16, [R0] ;  /* 0x0000000000107984 */ /* 0x000fe80000000800 */
[----:B------:R-:W0:Y:S04]  /*03f0*/  LDS.128 R20, [R2+0x100] ;  /* 0x0001000002147984 */ /* 0x000e280000000c00 */
[----:B------:R-:W1:Y:S04]  /*0400*/  LDS.128 R4, [R2] ;  /* 0x0000000002047984 */ /* 0x000e680000000c00 */
[----:B------:R-:W-:Y:S01]  /*0410*/  LDS R3, [R0+0x100] ;  /* 0x0001000000037984 */ /* 0x000fe20000000800 */
[----:B0-----:R-:W-:-:S03]  /*0420*/  VIADDMNMX R20, R20, R16, R13, PT ;  /* 0x0000001014147246 */ /* 0x001fc6000380010d */
[----:B------:R-:W0:Y:S01]  /*0430*/  LDS.128 R12, [R2+0x200] ;  /* 0x00020000020c7984 */ /* 0x000e220000000c00 */
[C---:B-1----:R-:W-:Y:S02]  /*0440*/  VIADDMNMX R4, R16.reuse, R4, R11, PT ;  /* 0x0000000410047246 */ /* 0x042fe4000380010b */
[----:B0-----:R-:W-:Y:S02]  /*0450*/  VIADDMNMX R12, R16, R12, R9, PT ;  /* 0x0000000c100c7246 */ /* 0x001fe40003800109 */
[----:B------:R-:W0:Y:S01]  /*0460*/  LDS.128 R8, [R2+0x300] ;  /* 0x0003000002087984 */ /* 0x000e220000000c00 */
[----:B------:R-:W-:-:S03]  /*0470*/  VIADDMNMX R5, R3, R5, R4, PT ;  /* 0x0000000503057246 */ /* 0x000fc60003800104 */
[----:B------:R-:W1:Y:S01]  /*0480*/  LDS R4, [R0+0x200] ;  /* 0x0002000000047984 */ /* 0x000e620000000800 */
[----:B------:R-:W-:Y:S02]  /*0490*/  VIADDMNMX R13, R3, R13, R12, PT ;  /* 0x0000000d030d7246 */ /* 0x000fe4000380010c */
[----:B0-----:R-:W-:Y:S02]  /*04a0*/  VIADDMNMX R16, R8, R16, R17, PT ;  /* 0x0000001008107246 */ /* 0x001fe40003800111 */
[----:B------:R-:W0:Y:S01]  /*04b0*/  LDS R8, [R0+0x300] ;  /* 0x0003000000087984 */ /* 0x000e220000000800 */
[----:B-1----:R-:W-:Y:S02]  /*04c0*/  VIADDMNMX R14, R4, R14, R13, PT ;  /* 0x0000000e040e7246 */ /* 0x002fe4000380010d */
[-C--:B------:R-:W-:Y:S02]  /*04d0*/  VIADDMNMX R9, R9, R3.reuse, R16, PT ;  /* 0x0000000309097246 */ /* 0x080fe40003800110 */
[----:B------:R-:W-:Y:S01]  /*04e0*/  VIADDMNMX R21, R21, R3, R20, PT ;  /* 0x0000000315157246 */ /* 0x000fe20003800114 */
[----:B------:R-:W-:Y:S01]  /*04f0*/  LDS.128 R16, [R2+0x10] ;  /* 0x0000100002107984 */ /* 0x000fe20000000c00 */
[----:B------:R-:W-:-:S03]  /*0500*/  VIADDMNMX R10, R10, R4, R9, PT ;  /* 0x000000040a0a7246 */ /* 0x000fc60003800109 */
[----:B------:R-:W1:Y:S01]  /*0510*/  LDS R3, [R0+0x400] ;  /* 0x0004000000037984 */ /* 0x000e620000000800 */
[----:B------:R-:W-:-:S03]  /*0520*/  VIADDMNMX R6, R4, R6, R5, PT ;  /* 0x0000000604067246 */ /* 0x000fc60003800105 */
[----:B------:R-:W-:Y:S01]  /*0530*/  LDS R20, [R0+0x500] ;  /* 0x0005000000147984 */ /* 0x000fe20000000800 */
[----:B0-----:R-:W-:-:S03]  /*0540*/  VIADDMNMX R9, R8, R15, R14, PT ;  /* 0x0000000f08097246 */ /* 0x001fc6000380010e */
[----:B------:R-:W0:Y:S01]  /*0550*/  LDS.128 R12, [R2+0x210] ;  /* 0x00021000020c7984 */ /* 0x000e220000000c00 */
[----:B------:R-:W-:Y:S02]  /*0560*/  VIADDMNMX R22, R22, R4, R21, PT ;  /* 0x0000000416167246 */ /* 0x000fe40003800115 */
[----:B------:R-:W-:Y:S02]  /*0570*/  VIADDMNMX R6, R8, R7, R6, PT ;  /* 0x0000000708067246 */ /* 0x000fe40003800106 */
[-C--:B------:R-:W-:Y:S02]  /*0580*/  VIADDMNMX R22, R23, R8.reuse, R22, PT ;  /* 0x0000000817167246 */ /* 0x080fe40003800116 */
[----:B------:R-:W-:Y:S02]  /*0590*/  VIADDMNMX R21, R11, R8, R10, PT ;  /* 0x000000080b157246 */ /* 0x000fe4000380010a */
[C---:B-1----:R-:W-:Y:S02]  /*05a0*/  VIADDMNMX R16, R3.reuse, R16, R6, PT ;  /* 0x0000001003107246 */ /* 0x042fe40003800106 */
[----:B------:R-:W1:Y:S01]  /*05b0*/  LDS.128 R4, [R2+0x110] ;  /* 0x0001100002047984 */ /* 0x000e620000000c00 */
[----:B0-----:R-:W-:-:S03]  /*05c0*/  VIADDMNMX R12, R3, R12, R9, PT ;  /* 0x0000000c030c7246 */ /* 0x001fc60003800109 */
[----:B------:R-:W0:Y:S01]  /*05d0*/  LDS.128 R8, [R2+0x310] ;  /* 0x0003100002087984 */ /* 0x000e220000000c00 */
[----:B------:R-:W-:-:S03]  /*05e0*/  VIADDMNMX R17, R20, R17, R16, PT ;  /* 0x0000001114117246 */ /* 0x000fc60003800110 */
[----:B------:R-:W2:Y:S01]  /*05f0*/  LDS R16, [R0+0x600] ;  /* 0x0006000000107984 */ /* 0x000ea20000000800 */
[-C--:B-1----:R-:W-:Y:S02]  /*0600*/  VIADDMNMX R4, R4, R3.reuse, R22, PT ;  /* 0x0000000304047246 */ /* 0x082fe40003800116 */
[----:B0-----:R-:W-:Y:S02]  /*0610*/  VIADDMNMX R21, R8, R3, R21, PT ;  /* 0x0000000308157246 */ /* 0x001fe40003800115 */
[----:B------:R-:W0:Y:S01]  /*0620*/  LDS R8, [R0+0x700] ;  /* 0x0007000000087984 */ /* 0x000e220000000800 */
[----:B------:R-:W-:Y:S02]  /*0630*/  VIADDMNMX R5, R5, R20, R4, PT ;  /* 0x0000001405057246 */ /* 0x000fe40003800104 */
[----:B------:R-:W-:Y:S01]  /*0640*/  VIADDMNMX R13, R20, R13, R12, PT ;  /* 0x0000000d140d7246 */ /* 0x000fe2000380010c */
[----:B------:R-:W-:Y:S01]  /*0650*/  LDS R3, [R0+0x800] ;  /* 0x0008000000037984 */ /* 0x000fe20000000800 */
[----:B--2---:R-:W-:-:S02]  /*0660*/  VIADDMNMX R6, R6, R16, R5, PT ;  /* 0x0000001006067246 */ /* 0x004fc40003800105 */
[----:B------:R-:W-:Y:S02]  /*0670*/  VIADDMNMX R9, R9, R20, R21, PT ;  /* 0x0000001409097246 */ /* 0x000fe40003800115 */
[----:B------:R-:W-:Y:S01]  /*0680*/  VIADDMNMX R18, R16, R18, R17, PT ;  /* 0x0000001210127246 */ /* 0x000fe20003800111 */
[----:B------:R-:W-:Y:S01]  /*0690*/  LDS.128 R20, [R2+0x20] ;  /* 0x0000200002147984 */ /* 0x000fe20000000c00 */
[----:B0-----:R-:W-:-:S03]  /*06a0*/  VIADDMNMX R12, R7, R8, R6, PT ;  /* 0x00000008070c7246 */ /* 0x001fc60003800106 */
[----:B------:R-:W0:Y:S01]  /*06b0*/  LDS.128 R4, [R2+0x120] ;  /* 0x0001200002047984 */ /* 0x000e220000000c00 */
[----:B------:R-:W-:Y:S02]  /*06c0*/  VIADDMNMX R14, R16, R14, R13, PT ;  /* 0x0000000e100e7246 */ /* 0x000fe4000380010d */
[----:B------:R-:W-:Y:S02]  /*06d0*/  VIADDMNMX R10, R10, R16, R9, PT ;  /* 0x000000100a0a7246 */ /* 0x000fe40003800109 */
[C---:B------:R-:W-:Y:S01]  /*06e0*/  VIADDMNMX R18, R8.reuse, R19, R18, PT ;  /* 0x0000001308127246 */ /* 0x040fe20003800112 */
[----:B------:R-:W1:Y:S01]  /*06f0*/  LDS R16, [R0+0x900] ;  /* 0x0009000000107984 */ /* 0x000e620000000800 */
[----:B------:R-:W-:Y:S02]  /*0700*/  VIADDMNMX R9, R8, R15, R14, PT ;  /* 0x0000000f08097246 */ /* 0x000fe4000380010e */
[----:B------:R-:W-:Y:S02]  /*0710*/  VIADDMNMX R17, R11, R8, R10, PT ;  /* 0x000000080b117246 */ /* 0x000fe4000380010a */
[----:B0-----:R-:W-:-:S02]  /*0720*/  VIADDMNMX R8, R4, R3, R12, PT ;  /* 0x0000000304087246 */ /* 0x001fc4000380010c */
[----:B------:R-:W0:Y:S02]  /*0730*/  LDS.128 R12, [R2+0x220] ;  /* 0x00022000020c7984 */ /* 0x000e240000000c00 */
[----:B-1----:R-:W-:Y:S02]  /*0740*/  VIADDMNMX R5, R5, R16, R8, PT ;  /* 0x0000001005057246 */ /* 0x002fe40003800108 */
[----:B------:R-:W1:Y:S01]  /*0750*/  LDS R4, [R0+0xa00] ;  /* 0x000a000000047984 */ /* 0x000e620000000800 */
[----:B0-----:R-:W-:-:S04]  /*0760*/  VIADDMNMX R9, R3, R12, R9, PT ;  /* 0x0000000c03097246 */ /* 0x001fc80003800109 */
[----:B------:R-:W-:Y:S02]  /*0770*/  VIADDMNMX R13, R16, R13, R9, PT ;  /* 0x0000000d100d7246 */ /* 0x000fe40003800109 */
[----:B------:R-:W0:Y:S01]  /*0780*/  LDS.128 R8, [R2+0x320] ;  /* 0x0003200002087984 */ /* 0x000e220000000c00 */
[----:B------:R-:W-:Y:S02]  /*0790*/  VIADDMNMX R18, R3, R20, R18, PT ;  /* 0x0000001403127246 */ /* 0x000fe40003800112 */
[----:B-1----:R-:W-:Y:S01]  /*07a0*/  VIADDMNMX R6, R6, R4, R5, PT ;  /* 0x0000000406067246 */ /* 0x002fe20003800105 */
[----:B------:R-:W-:Y:S01]  /*07b0*/  LDS R20, [R0+0xd00] ;  /* 0x000d000000147984 */ /* 0x000fe20000000800 */
[----:B0-----:R-:W-:-:S03]  /*07c0*/  VIADDMNMX R17, R8, R3, R17, PT ;  /* 0x0000000308117246 */ /* 0x001fc60003800111 */
[----:B------:R-:W0:Y:S01]  /*07d0*/  LDS R8, [R0+0xb00] ;  /* 0x000b000000087984 */ /* 0x000e220000000800 */
[----:B------:R-:W-:Y:S02]  /*07e0*/  VIADDMNMX R21, R16, R21, R18, PT ;  /* 0x0000001510157246 */ /* 0x000fe40003800112 */
[----:B------:R-:W-:Y:S01]  /*07f0*/  VIADDMNMX R9, R9, R16, R17, PT ;  /* 0x0000001009097246 */ /* 0x000fe20003800111 */
[----:B------:R-:W-:Y:S01]  /*0800*/  LDS R3, [R0+0xc00] ;  /* 0x000c000000037984 */ /* 0x000fe20000000800 */
[C---:B------:R-:W-:Y:S02]  /*0810*/  VIADDMNMX R22, R4.reuse, R22, R21, PT ;  /* 0x0000001604167246 */ /* 0x040fe40003800115 */
[----:B------:R-:W-:Y:S01]  /*0820*/  VIADDMNMX R14, R4, R14, R13, PT ;  /* 0x0000000e040e7246 */ /* 0x000fe2000380010d */
[----:B------:R-:W-:Y:S01]  /*0830*/  LDS.128 R16, [R2+0x30] ;  /* 0x0000300002107984 */ /* 0x000fe20000000c00 */
[----:B------:R-:W-:Y:S02]  /*0840*/  VIADDMNMX R10, R10, R4, R9, PT ;  /* 0x000000040a0a7246 */ /* 0x000fe40003800109 */
[----:B0-----:R-:W-:-:S02]  /*0850*/  VIADDMNMX R12, R7, R8, R6, PT ;  /* 0x00000008070c7246 */ /* 0x001fc40003800106 */
[----:B------:R-:W0:Y:S01]  /*0860*/  LDS.128 R4, [R2+0x130] ;  /* 0x0001300002047984 */ /* 0x000e220000000c00 */
[----:B------:R-:W-:Y:S02]  /*0870*/  VIADDMNMX R9, R8, R15, R14, PT ;  /* 0x0000000f08097246 */ /* 0x000fe4000380010e */
[----:B0-----:R-:W-:Y:S02]  /*0880*/  VIADDMNMX R4, R4, R3, R12, PT ;  /* 0x0000000304047246 */ /* 0x001fe4000380010c */
[----:B------:R-:W0:Y:S01]  /*0890*/  LDS.128 R12, [R2+0x230] ;  /* 0x00023000020c7984 */ /* 0x000e220000000c00 */
[----:B------:R-:W-:Y:S02]  /*08a0*/  VIADDMNMX R22, R8, R23, R22, PT ;  /* 0x0000001708167246 */ /* 0x000fe40003800116 */
[----:B------:R-:W-:Y:S02]  /*08b0*/  VIADDMNMX R5, R5, R20, R4, PT ;  /* 0x0000001405057246 */ /* 0x000fe40003800104 */
[----:B------:R-:W-:-:S02]  /*08c0*/  VIADDMNMX R21, R11, R8, R10, PT ;  /* 0x000000080b157246 */ /* 0x000fc4000380010a */
[C---:B------:R-:W-:Y:S02]  /*08d0*/  VIADDMNMX R16, R3.reuse, R16, R22, PT ;  /* 0x0000001003107246 */ /* 0x040fe40003800116 */
[----:B0-----:R-:W-:Y:S02]  /*08e0*/  VIADDMNMX R4, R3, R12, R9, PT ;  /* 0x0000000c03047246 */ /* 0x001fe40003800109 */
[----:B------:R-:W0:Y:S01]  /*08f0*/  LDS.128 R8, [R2+0x330] ;  /* 0x0003300002087984 */ /* 0x000e220000000c00 */
[----:B------:R-:W-:-:S03]  /*0900*/  VIADDMNMX R17, R20, R17, R16, PT ;  /* 0x0000001114117246 */ /* 0x000fc60003800110 */
[----:B------:R-:W1:Y:S01]  /*0910*/  LDS R16, [R0+0xe00] ;  /* 0x000e000000107984 */ /* 0x000e620000000800 */
[----:B------:R-:W-:-:S03]  /*0920*/  VIADDMNMX R13, R20, R13, R4, PT ;  /* 0x0000000d140d7246 */ /* 0x000fc60003800104 */
[----:B------:R-:W2:Y:S01]  /*0930*/  LDS R12, [R0+0xf00] ;  /* 0x000f0000000c7984 */ /* 0x000ea20000000800 */
[----:B0-----:R-:W-:-:S03]  /*0940*/  VIADDMNMX R8, R8, R3, R21, PT ;  /* 0x0000000308087246 */ /* 0x001fc60003800115 */
[----:B------:R-:W-:Y:S01]  /*0950*/  LDS R3, [R0+0x1000] ;  /* 0x0010000000037984 */ /* 0x000fe20000000800 */
[----:B------:R-:W-:-:S03]  /*0960*/  VIADDMNMX R9, R9, R20, R8, PT ;  /* 0x0000001409097246 */ /* 0x000fc60003800108 */
[----:B------:R-:W0:Y:S04]  /*0970*/  LDS.128 R20, [R2+0x40] ;  /* 0x0000400002147984 */ /* 0x000e280000000c00 */
[----:B------:R-:W3:Y:S01]  /*0980*/  LDS R8, [R0+0x1100] ;  /* 0x0011000000087984 */ /* 0x000ee20000000800 */
[----:B-1----:R-:W-:-:S04]  /*0990*/  VIADDMNMX R18, R16, R18, R17, PT ;  /* 0x0000001210127246 */ /* 0x002fc80003800111 */
[----:B--2---:R-:W-:Y:S02]  /*09a0*/  VIADDMNMX R18, R12, R19, R18, PT ;  /* 0x000000130c127246 */ /* 0x004fe40003800112 */
[----:B------:R-:W-:Y:S02]  /*09b0*/  VIADDMNMX R6, R6, R16, R5, PT ;  /* 0x0000001006067246 */ /* 0x000fe40003800105 */
[----:B------:R-:W-:Y:S02]  /*09c0*/  VIADDMNMX R14, R16, R14, R13, PT ;  /* 0x0000000e100e7246 */ /* 0x000fe4000380010d */
[----:B------:R-:W-:Y:S02]  /*09d0*/  VIADDMNMX R10, R10, R16, R9, PT ;  /* 0x000000100a0a7246 */ /* 0x000fe40003800109 */
[----:B0-----:R-:W-:Y:S02]  /*09e0*/  VIADDMNMX R18, R3, R20, R18, PT ;  /* 0x0000001403127246 */ /* 0x001fe40003800112 */
[----:B------:R-:W-:Y:S01]  /*09f0*/  VIADDMNMX R14, R12, R15, R14, PT ;  /* 0x0000000f0c0e7246 */ /* 0x000fe2000380010e */
[----:B------:R-:W-:Y:S01]  /*0a00*/  LDS R20, [R0+0x1600] ;  /* 0x0016000000147984 */ /* 0x000fe20000000800 */
[----:B---3--:R-:W-:-:S03]  /*0a10*/  VIADDMNMX R21, R8, R21, R18, PT ;  /* 0x0000001508157246 */ /* 0x008fc60003800112 */
[----:B------:R-:W0:Y:S01]  /*0a20*/  LDS.128 R16, [R2+0x240] ;  /* 0x0002400002107984 */ /* 0x000e220000000c00 */
[----:B------:R-:W-:-:S03]  /*0a30*/  VIADDMNMX R9, R7, R12, R6, PT ;  /* 0x0000000c07097246 */ /* 0x000fc60003800106 */
[----:B------:R-:W1:Y:S01]  /*0a40*/  LDS.128 R4, [R2+0x140] ;  /* 0x0001400002047984 */ /* 0x000e620000000c00 */
[----:B------:R-:W-:Y:S02]  /*0a50*/  VIADDMNMX R11, R11, R12, R10, PT ;  /* 0x0000000c0b0b7246 */ /* 0x000fe4000380010a */
[----:B0-----:R-:W-:-:S04]  /*0a60*/  VIADDMNMX R14, R3, R16, R14, PT ;  /* 0x00000010030e7246 */ /* 0x001fc8000380010e */
[----:B------:R-:W-:Y:S02]  /*0a70*/  VIADDMNMX R17, R8, R17, R14, PT ;  /* 0x0000001108117246 */ /* 0x000fe4000380010e */
[----:B------:R-:W0:Y:S01]  /*0a80*/  LDS.128 R12, [R2+0x340] ;  /* 0x00034000020c7984 */ /* 0x000e220000000c00 */
[----:B-1----:R-:W-:-:S03]  /*0a90*/  VIADDMNMX R9, R4, R3, R9, PT ;  /* 0x0000000304097246 */ /* 0x002fc60003800109 */
[----:B------:R-:W1:Y:S01]  /*0aa0*/  LDS R4, [R0+0x1200] ;  /* 0x0012000000047984 */ /* 0x000e620000000800 */
[----:B------:R-:W-:Y:S02]  /*0ab0*/  VIADDMNMX R5, R5, R8, R9, PT ;  /* 0x0000000805057246 */ /* 0x000fe40003800109 */
[----:B0-----:R-:W-:Y:S02]  /*0ac0*/  VIADDMNMX R11, R12, R3, R11, PT ;  /* 0x000000030c0b7246 */ /* 0x001fe4000380010b */
[----:B------:R-:W0:Y:S01]  /*0ad0*/  LDS R12, [R0+0x1300] ;  /* 0x00130000000c7984 */ /* 0x000e220000000800 */
[----:B-1----:R-:W-:Y:S02]  /*0ae0*/  VIADDMNMX R6, R6, R4, R5, PT ;  /* 0x0000000406067246 */ /* 0x002fe40003800105 */
[----:B------:R-:W-:Y:S01]  /*0af0*/  VIADDMNMX R13, R13, R8, R11, PT ;  /* 0x000000080d0d7246 */ /* 0x000fe2000380010b */
[----:B------:R-:W-:Y:S01]  /*0b00*/  LDS R3, [R0+0x1400] ;  /* 0x0014000000037984 */ /* 0x000fe20000000800 */
[----:B------:R-:W-:-:S02]  /*0b10*/  VIADDMNMX R22, R4, R22, R21, PT ;  /* 0x0000001604167246 */ /* 0x000fc40003800115 */
[----:B------:R-:W-:Y:S01]  /*0b20*/  VIADDMNMX R18, R4, R18, R17, PT ;  /* 0x0000001204127246 */ /* 0x000fe20003800111 */
[----:B------:R-:W-:Y:S01]  /*0b30*/  LDS.128 R8, [R2+0x50] ;  /* 0x0000500002087984 */ /* 0x000fe20000000c00 */
[----:B------:R-:W-:-:S03]  /*0b40*/  VIADDMNMX R14, R14, R4, R13, PT ;  /* 0x000000040e0e7246 */ /* 0x000fc6000380010d */
[----:B------:R-:W-:Y:S01]  /*0b50*/  LDS R21, [R0+0x1500] ;  /* 0x0015000000157984 */ /* 0x000fe20000000800 */
[----:B0-----:R-:W-:-:S03]  /*0b60*/  VIADDMNMX R16, R7, R12, R6, PT ;  /* 0x0000000c07107246 */ /* 0x001fc60003800106 */
[----:B------:R-:W0:Y:S01]  /*0b70*/  LDS.128 R4, [R2+0x150] ;  /* 0x0001500002047984 */ /* 0x000e220000000c00 */
[C---:B------:R-:W-:Y:S02]  /*0b80*/  VIADDMNMX R13, R12.reuse, R19, R18, PT ;  /* 0x000000130c0d7246 */ /* 0x040fe40003800112 */
[----:B------:R-:W-:Y:S02]  /*0b90*/  VIADDMNMX R22, R12, R23, R22, PT ;  /* 0x000000170c167246 */ /* 0x000fe40003800116 */
[----:B0-----:R-:W-:Y:S02]  /*0ba0*/  VIADDMNMX R4, R4, R3, R16, PT ;  /* 0x0000000304047246 */ /* 0x001fe40003800110 */
[----:B------:R-:W0:Y:S01]  /*0bb0*/  LDS.128 R16, [R2+0x250] ;  /* 0x0002500002107984 */ /* 0x000e220000000c00 */
[----:B------:R-:W-:Y:S02]  /*0bc0*/  VIADDMNMX R22, R3, R8, R22, PT ;  /* 0x0000000803167246 */ /* 0x000fe40003800116 */
[----:B------:R-:W-:-:S02]  /*0bd0*/  VIADDMNMX R8, R15, R12, R14, PT ;  /* 0x0000000c0f087246 */ /* 0x000fc4000380010e */
[----:B0-----:R-:W-:Y:S02]  /*0be0*/  VIADDMNMX R16, R3, R16, R13, PT ;  /* 0x0000001003107246 */ /* 0x001fe4000380010d */
[----:B------:R-:W0:Y:S01]  /*0bf0*/  LDS.128 R12, [R2+0x350] ;  /* 0x00035000020c7984 */ /* 0x000e220000000c00 */
[----:B------:R-:W-:Y:S02]  /*0c00*/  VIADDMNMX R9, R21, R9, R22, PT ;  /* 0x0000000915097246 */ /* 0x000fe40003800116 */
[----:B0-----:R-:W-:Y:S02]  /*0c10*/  VIADDMNMX R8, R12, R3, R8, PT ;  /* 0x000000030c087246 */ /* 0x001fe40003800108 */
[----:B------:R-:W0:Y:S01]  /*0c20*/  LDS R12, [R0+0x1700] ;  /* 0x00170000000c7984 */ /* 0x000e220000000800 */
[----:B------:R-:W-:Y:S02]  /*0c30*/  VIADDMNMX R10, R20, R10, R9, PT ;  /* 0x0000000a140a7246 */ /* 0x000fe40003800109 */
[-C--:B------:R-:W-:Y:S01]  /*0c40*/  VIADDMNMX R5, R5, R21.reuse, R4, PT ;  /* 0x0000001505057246 */ /* 0x080fe20003800104 */
[----:B------:R-:W-:Y:S01]  /*0c50*/  LDS R3, [R0+0x1800] ;  /* 0x0018000000037984 */ /* 0x000fe20000000800 */
[----:B------:R-:W-:-:S02]  /*0c60*/  VIADDMNMX R13, R13, R21, R8, PT ;  /* 0x000000150d0d7246 */ /* 0x000fc40003800108 */
[----:B0-----:R-:W-:Y:S02]  /*0c70*/  VIADDMNMX R4, R12, R11, R10, PT ;  /* 0x0000000b0c047246 */ /* 0x001fe4000380010a */
[----:B------:R-:W0:Y:S01]  /*0c80*/  LDS.128 R8, [R2+0x60] ;  /* 0x0000600002087984 */ /* 0x000e220000000c00 */
[----:B------:R-:W-:Y:S02]  /*0c90*/  VIADDMNMX R17, R21, R17, R16, PT ;  /* 0x0000001115117246 */ /* 0x000fe40003800110 */
[----:B------:R-:W-:Y:S02]  /*0ca0*/  VIADDMNMX R6, R6, R20, R5, PT ;  /* 0x0000001406067246 */ /* 0x000fe40003800105 */
[----:B------:R-:W-:Y:S02]  /*0cb0*/  VIADDMNMX R18, R20, R18, R17, PT ;  /* 0x0000001214127246 */ /* 0x000fe40003800111 */
[----:B------:R-:W-:Y:S02]  /*0cc0*/  VIADDMNMX R20, R14, R20, R13, PT ;  /* 0x000000140e147246 */ /* 0x000fe4000380010d */
[----:B------:R-:W-:-:S02]  /*0cd0*/  VIADDMNMX R13, R7, R12, R6, PT ;  /* 0x0000000c070d7246 */ /* 0x000fc40003800106 */
[----:B0-----:R-:W-:Y:S02]  /*0ce0*/  VIADDMNMX R14, R3, R8, R4, PT ;  /* 0x00000008030e7246 */ /* 0x001fe40003800104 */
[----:B------:R-:W0:Y:S04]  /*0cf0*/  LDS R8, [R0+0x1900] ;  /* 0x0019000000087984 */ /* 0x000e280000000800 */
[----:B------:R-:W1:Y:S01]  /*0d00*/  LDS.128 R4, [R2+0x160] ;  /* 0x0001600002047984 */ /* 0x000e620000000c00 */
[----:B------:R-:W-:Y:S02]  /*0d10*/  VIADDMNMX R18, R12, R19, R18, PT ;  /* 0x000000130c127246 */ /* 0x000fe40003800112 */
[----:B------:R-:W-:Y:S02]  /*0d20*/  VIADDMNMX R20, R15, R12, R20, PT ;  /* 0x0000000c0f147246 */ /* 0x000fe40003800114 */
[----:B0-----:R-:W-:-:S02]  /*0d30*/  VIADDMNMX R17, R8, R9, R14, PT ;  /* 0x0000000908117246 */ /* 0x001fc4000380010e */
[----:B-1----:R-:W-:Y:S02]  /*0d40*/  VIADDMNMX R9, R4, R3, R13, PT ;  /* 0x0000000304097246 */ /* 0x002fe4000380010d */
[----:B------:R-:W0:Y:S04]  /*0d50*/  LDS.128 R12, [R2+0x260] ;  /* 0x00026000020c7984 */ /* 0x000e280000000c00 */
[----:B------:R-:W1:Y:S01]  /*0d60*/  LDS R4, [R0+0x1a00] ;  /* 0x001a000000047984 */ /* 0x000e620000000800 */
[----:B------:R-:W-:-:S03]  /*0d70*/  VIADDMNMX R5, R5, R8, R9, PT ;  /* 0x0000000805057246 */ /* 0x000fc60003800109 */
[----:B------:R-:W-:Y:S01]  /*0d80*/  LDS R9, [R0+0x1b00] ;  /* 0x001b000000097984 */ /* 0x000fe20000000800 */
[----:B0-----:R-:W-:Y:S02]  /*0d90*/  VIADDMNMX R12, R3, R12, R18, PT ;  /* 0x0000000c030c7246 */ /* 0x001fe40003800112 */
[----:B-1----:R-:W-:Y:S02]  /*0da0*/  VIADDMNMX R10, R4, R10, R17, PT ;  /* 0x0000000a040a7246 */ /* 0x002fe40003800111 */
[----:B------:R-:W0:Y:S01]  /*0db0*/  LDS.128 R16, [R2+0x360] ;  /* 0x0003600002107984 */ /* 0x000e220000000c00 */
[----:B------:R-:W-:Y:S02]  /*0dc0*/  VIADDMNMX R6, R6, R4, R5, PT ;  /* 0x0000000406067246 */ /* 0x000fe40003800105 */
[----:B------:R-:W-:-:S04]  /*0dd0*/  VIADDMNMX R13, R8, R13, R12, PT ;  /* 0x0000000d080d7246 */ /* 0x000fc8000380010c */
[----:B------:R-:W-:Y:S02]  /*0de0*/  VIADDMNMX R14, R4, R14, R13, PT ;  /* 0x0000000e040e7246 */ /* 0x000fe4000380010d */
[----:B0-----:R-:W-:Y:S02]  /*0df0*/  VIADDMNMX R16, R16, R3, R20, PT ;  /* 0x0000000310107246 */ /* 0x001fe40003800114 */
[----:B------:R-:W-:Y:S02]  /*0e00*/  LDS R3, [R0+0x1c00] ;  /* 0x001c000000037984 */ /* 0x000fe40000000800 */
[----:B------:R-:W-:Y:S02]  /*0e10*/  VIADDMNMX R17, R17, R8, R16, PT ;  /* 0x0000000811117246 */ /* 0x000fe40003800110 */
[----:B------:R-:W0:Y:S01]  /*0e20*/  LDS.128 R20, [R2+0x70] ;  /* 0x0000700002147984 */ /* 0x000e220000000c00 */
[----:B------:R-:W-:Y:S02]  /*0e30*/  VIADDMNMX R8, R7, R9, R6, PT ;  /* 0x0000000907087246 */ /* 0x000fe40003800106 */
[----:B------:R-:W-:Y:S01]  /*0e40*/  VIADDMNMX R18, R18, R4, R17, PT ;  /* 0x0000000412127246 */ /* 0x000fe20003800111 */
[----:B------:R-:W1:Y:S04]  /*0e50*/  LDS R16, [R0+0x1d00] ;  /* 0x001d000000107984 */ /* 0x000e680000000800 */
[----:B------:R-:W2:Y:S01]  /*0e60*/  LDS.128 R4, [R2+0x170] ;  /* 0x0001700002047984 */ /* 0x000ea20000000c00 */
[----:B------:R-:W-:-:S02]  /*0e70*/  VIADDMNMX R10, R9, R11, R10, PT ;  /* 0x0000000b090a7246 */ /* 0x000fc4000380010a */
[----:B------:R-:W-:Y:S02]  /*0e80*/  VIADDMNMX R14, R9, R15, R14, PT ;  /* 0x0000000f090e7246 */ /* 0x000fe4000380010e */
[----:B------:R-:W-:Y:S02]  /*0e90*/  VIADDMNMX R19, R19, R9, R18, PT ;  /* 0x0000000913137246 */ /* 0x000fe40003800112 */
[----:B0-----:R-:W-:Y:S02]  /*0ea0*/  VIADDMNMX R10, R3, R20, R10, PT ;  /* 0x00000014030a7246 */ /* 0x001fe4000380010a */
[----:B------:R-:W-:Y:S02]  /*0eb0*/  LDS R20, [R0+0x1e00] ;  /* 0x001e000000147984 */ /* 0x000fe40000000800 */
[----:B-1----:R-:W-:Y:S02]  /*0ec0*/  VIADDMNMX R21, R16, R21, R10, PT ;  /* 0x0000001510157246 */ /* 0x002fe4000380010a */
[----:B--2---:R-:W-:-:S02]  /*0ed0*/  VIADDMNMX R4, R4, R3, R8, PT ;  /* 0x0000000304047246 */ /* 0x004fc40003800108 */
[----:B------:R-:W0:Y:S02]  /*0ee0*/  LDS.128 R8, [R2+0x270] ;  /* 0x0002700002087984 */ /* 0x000e240000000c00 */
[----:B------:R-:W-:Y:S02]  /*0ef0*/  VIADDMNMX R5, R5, R16, R4, PT ;  /* 0x0000001005057246 */ /* 0x000fe40003800104 */
[----:B0-----:R-:W-:Y:S02]  /*0f00*/  VIADDMNMX R4, R3, R8, R14, PT ;  /* 0x0000000803047246 */ /* 0x001fe4000380010e */
[----:B------:R-:W0:Y:S04]  /*0f10*/  LDS.128 R12, [R2+0x370] ;  /* 0x00037000020c7984 */ /* 0x000e280000000c00 */
[----:B------:R-:W1:Y:S01]  /*0f20*/  LDS R8, [R0+0x1f00] ;  /* 0x001f000000087984 */ /* 0x000e620000000800 */
[----:B------:R-:W-:-:S02]  /*0f30*/  VIADDMNMX R6, R6, R20, R5, PT ;  /* 0x0000001406067246 */ /* 0x000fc40003800105 */
[----:B------:R-:W-:-:S04]  /*0f40*/  VIADDMNMX R9, R16, R9, R4, PT ;  /* 0x0000000910097246 */ /* 0x000fc80003800104 */
[----:B------:R-:W-:Y:S02]  /*0f50*/  VIADDMNMX R10, R20, R10, R9, PT ;  /* 0x0000000a140a7246 */ /* 0x000fe40003800109 */
[----:B0-----:R-:W-:Y:S02]  /*0f60*/  VIADDMNMX R12, R12, R3, R19, PT ;  /* 0x000000030c0c7246 */ /* 0x001fe40003800113 */
[----:B------:R-:W-:Y:S02]  /*0f70*/  LDS R3, [R0+0x2000] ;  /* 0x0020000000037984 */ /* 0x000fe40000000800 */
[----:B------:R-:W-:Y:S02]  /*0f80*/  VIADDMNMX R13, R13, R16, R12, PT ;  /* 0x000000100d0d7246 */ /* 0x000fe4000380010c */
[----:B-1----:R-:W-:Y:S01]  /*0f90*/  VIADDMNMX R9, R7, R8, R6, PT ;  /* 0x0000000807097246 */ /* 0x002fe20003800106 */
[----:B------:R-:W0:Y:S04]  /*0fa0*/  LDS.128 R16, [R2+0x80] ;  /* 0x0000800002107984 */ /* 0x000e280000000c00 */
[----:B------:R-:W1:Y:S01]  /*0fb0*/  LDS.128 R4, [R2+0x180] ;  /* 0x0001800002047984 */ /* 0x000e620000000c00 */
[----:B------:R-:W-:-:S02]  /*0fc0*/  VIADDMNMX R22, R20, R22, R21, PT ;  /* 0x0000001614167246 */ /* 0x000fc40003800115 */
[----:B------:R-:W-:Y:S02]  /*0fd0*/  VIADDMNMX R20, R14, R20, R13, PT ;  /* 0x000000140e147246 */ /* 0x000fe4000380010d */
[C---:B------:R-:W-:Y:S02]  /*0fe0*/  VIADDMNMX R22, R8.reuse, R23, R22, PT ;  /* 0x0000001708167246 */ /* 0x040fe40003800116 */
[----:B------:R-:W-:Y:S02]  /*0ff0*/  VIADDMNMX R12, R8, R11, R10, PT ;  /* 0x0000000b080c7246 */ /* 0x000fe4000380010a */
[----:B------:R-:W-:Y:S02]  /*1000*/  VIADDMNMX R20, R15, R8, R20, PT ;  /* 0x000000080f147246 */ /* 0x000fe40003800114 */
[----:B0-----:R-:W-:Y:S02]  /*1010*/  VIADDMNMX R22, R3, R16, R22, PT ;  /* 0x0000001003167246 */ /* 0x001fe40003800116 */
[----:B------:R-:W0:Y:S01]  /*1020*/  LDS R16, [R0+0x2100] ;  /* 0x0021000000107984 */ /* 0x000e220000000800 */
[----:B-1----:R-:W-:-:S03]  /*1030*/  VIADDMNMX R13, R4, R3, R9, PT ;  /* 0x00000003040d7246 */ /* 0x002fc60003800109 */
[----:B------:R-:W1:Y:S04]  /*1040*/  LDS.128 R8, [R2+0x280] ;  /* 0x0002800002087984 */ /* 0x000e680000000c00 */
[----:B------:R-:W2:Y:S01]  /*1050*/  LDS R4, [R0+0x2200] ;  /* 0x0022000000047984 */ /* 0x000ea20000000800 */
[----:B0-----:R-:W-:Y:S02]  /*1060*/  VIADDMNMX R5, R5, R16, R13, PT ;  /* 0x0000001005057246 */ /* 0x001fe4000380010d */
[----:B-1----:R-:W-:Y:S02]  /*1070*/  VIADDMNMX R8, R3, R8, R12, PT ;  /* 0x0000000803087246 */ /* 0x002fe4000380010c */
[----:B------:R-:W0:Y:S02]  /*1080*/  LDS.128 R12, [R2+0x380] ;  /* 0x00038000020c7984 */ /* 0x000e240000000c00 */
[----:B------:R-:W-:-:S02]  /*1090*/  VIADDMNMX R9, R16, R9, R8, PT ;  /* 0x0000000910097246 */ /* 0x000fc40003800108 */
[----:B------:R-:W1:Y:S01]  /*10a0*/  LDS R8, [R0+0x2300] ;  /* 0x0023000000087984 */ /* 0x000e620000000800 */
[----:B--2---:R-:W-:Y:S02]  /*10b0*/  VIADDMNMX R6, R6, R4, R5, PT ;  /* 0x0000000406067246 */ /* 0x004fe40003800105 */
[----:B------:R-:W-:Y:S02]  /*10c0*/  VIADDMNMX R17, R16, R17, R22, PT ;  /* 0x0000001110117246 */ /* 0x000fe40003800116 */
[C---:B------:R-:W-:Y:S02]  /*10d0*/  VIADDMNMX R10, R4.reuse, R10, R9, PT ;  /* 0x0000000a040a7246 */ /* 0x040fe40003800109 */
[----:B------:R-:W-:Y:S02]  /*10e0*/  VIADDMNMX R18, R4, R18, R17, PT ;  /* 0x0000001204127246 */ /* 0x000fe40003800111 */
[----:B0-----:R-:W-:Y:S02]  /*10f0*/  VIADDMNMX R12, R12, R3, R20, PT ;  /* 0x000000030c0c7246 */ /* 0x001fe40003800114 */
[----:B------:R-:W-:Y:S02]  /*1100*/  LDS R3, [R0+0x2400] ;  /* 0x0024000000037984 */ /* 0x000fe40000000800 */
[----:B------:R-:W-:-:S02]  /*1110*/  VIADDMNMX R13, R13, R16, R12, PT ;  /* 0x000000100d0d7246 */ /* 0x000fc4000380010c */
[----:B-1----:R-:W-:Y:S01]  /*1120*/  VIADDMNMX R9, R7, R8, R6, PT ;  /* 0x0000000807097246 */ /* 0x002fe20003800106 */
[----:B------:R-:W-:Y:S01]  /*1130*/  LDS.128 R20, [R2+0x90] ;  /* 0x0000900002147984 */ /* 0x000fe20000000c00 */
[----:B------:R-:W-:-:S03]  /*1140*/  VIADDMNMX R14, R14, R4, R13, PT ;  /* 0x000000040e0e7246 */ /* 0x000fc6000380010d */
[----:B------:R-:W0:Y:S01]  /*1150*/  LDS.128 R4, [R2+0x190] ;  /* 0x0001900002047984 */ /* 0x000e220000000c00 */
[C---:B------:R-:W-:Y:S02]  /*1160*/  VIADDMNMX R18, R8.reuse, R19, R18, PT ;  /* 0x0000001308127246 */ /* 0x040fe40003800112 */
[----:B------:R-:W-:Y:S01]  /*1170*/  VIADDMNMX R12, R8, R11, R10, PT ;  /* 0x0000000b080c7246 */ /* 0x000fe2000380010a */
[----:B------:R-:W1:Y:S01]  /*1180*/  LDS R16, [R0+0x2500] ;  /* 0x0025000000107984 */ /* 0x000e620000000800 */
[----:B------:R-:W-:Y:S02]  /*1190*/  VIADDMNMX R17, R15, R8, R14, PT ;  /* 0x000000080f117246 */ /* 0x000fe4000380010e */
[----:B0-----:R-:W-:Y:S02]  /*11a0*/  VIADDMNMX R4, R4, R3, R9, PT ;  /* 0x0000000304047246 */ /* 0x001fe40003800109 */
[----:B------:R-:W0:Y:S01]  /*11b0*/  LDS.128 R8, [R2+0x290] ;  /* 0x0002900002087984 */ /* 0x000e220000000c00 */
[----:B------:R-:W-:-:S02]  /*11c0*/  VIADDMNMX R18, R3, R20, R18, PT ;  /* 0x0000001403127246 */ /* 0x000fc40003800112 */
[----:B-1----:R-:W-:Y:S01]  /*11d0*/  VIADDMNMX R5, R5, R16, R4, PT ;  /* 0x0000001005057246 */ /* 0x002fe20003800104 */
[----:B------:R-:W1:Y:S01]  /*11e0*/  LDS R20, [R0+0x2600] ;  /* 0x0026000000147984 */ /* 0x000e620000000800 */
[----:B0-----:R-:W-:-:S03]  /*11f0*/  VIADDMNMX R4, R3, R8, R12, PT ;  /* 0x0000000803047246 */ /* 0x001fc6000380010c */
[----:B------:R-:W0:Y:S04]  /*1200*/  LDS.128 R12, [R2+0x390] ;  /* 0x00039000020c7984 */ /* 0x000e280000000c00 */
[----:B------:R-:W2:Y:S01]  /*1210*/  LDS R8, [R0+0x2700] ;  /* 0x0027000000087984 */ /* 0x000ea20000000800 */
[----:B-1----:R-:W-:Y:S02]  /*1220*/  VIADDMNMX R6, R6, R20, R5, PT ;  /* 0x0000001406067246 */ /* 0x002fe40003800105 */
[C---:B------:R-:W-:Y:S02]  /*1230*/  VIADDMNMX R9, R16.reuse, R9, R4, PT ;  /* 0x0000000910097246 */ /* 0x040fe40003800104 */
[----:B------:R-:W-:Y:S02]  /*1240*/  VIADDMNMX R21, R16, R21, R18, PT ;  /* 0x0000001510157246 */ /* 0x000fe40003800112 */
[----:B------:R-:W-:-:S02]  /*1250*/  VIADDMNMX R10, R20, R10, R9, PT ;  /* 0x0000000a140a7246 */ /* 0x000fc40003800109 */
[----:B0-----:R-:W-:Y:S02]  /*1260*/  VIADDMNMX R12, R12, R3, R17, PT ;  /* 0x000000030c0c7246 */ /* 0x001fe40003800111 */
[----:B------:R-:W-:Y:S02]  /*1270*/  LDS R3, [R0+0x2800] ;  /* 0x0028000000037984 */ /* 0x000fe40000000800 */
[----:B------:R-:W-:Y:S02]  /*1280*/  VIADDMNMX R13, R13, R16, R12, PT ;  /* 0x000000100d0d7246 */ /* 0x000fe4000380010c */
[----:B--2---:R-:W-:Y:S01]  /*1290*/  VIADDMNMX R9, R7, R8, R6, PT ;  /* 0x0000000807097246 */ /* 0x004fe20003800106 */
        /* <DEDUP_REMOVED lines=73> */
[----:B------:R-:W-:Y:S01]  /*1730*/  LDS R16, [R0+0x3500] ;  /* 0x0035000000107984 */ /* 0x000fe20000000800 */
[----:B------:R-:W-:-:S03]  /*1740*/  VIADDMNMX R14, R14, R4, R13, PT ;  /* 0x000000040e0e7246 */ /* 0x000fc6000380010d */
[----:B------:R-:W0:Y:S01]  /*1750*/  LDS.128 R4, [R2+0x1d0] ;  /* 0x0001d00002047984 */ /* 0x000e220000000c00 */
[C---:B------:R-:W-:Y:S02]  /*1760*/  VIADDMNMX R18, R8.reuse, R19, R18, PT ;  /* 0x0000001308127246 */ /* 0x040fe40003800112 */
[----:B------:R-:W-:Y:S01]  /*1770*/  VIADDMNMX R12, R8, R11, R10, PT ;  /* 0x0000000b080c7246 */ /* 0x000fe2000380010a */
[----:B------:R-:W1:Y:S01]  /*1780*/  LDS.128 R20, [R2+0xd0] ;  /* 0x0000d00002147984 */ /* 0x000e620000000c00 */
[----:B------:R-:W-:Y:S02]  /*1790*/  VIADDMNMX R17, R15, R8, R14, PT ;  /* 0x000000080f117246 */ /* 0x000fe4000380010e */
[----:B0-----:R-:W-:Y:S02]  /*17a0*/  VIADDMNMX R4, R4, R3, R9, PT ;  /* 0x0000000304047246 */ /* 0x001fe40003800109 */
[----:B------:R-:W0:Y:S02]  /*17b0*/  LDS.128 R8, [R2+0x2d0] ;  /* 0x0002d00002087984 */ /* 0x000e240000000c00 */
[----:B------:R-:W-:-:S02]  /*17c0*/  VIADDMNMX R5, R5, R16, R4, PT ;  /* 0x0000001005057246 */ /* 0x000fc40003800104 */
[C---:B-1----:R-:W-:Y:S02]  /*17d0*/  VIADDMNMX R18, R3.reuse, R20, R18, PT ;  /* 0x0000001403127246 */ /* 0x042fe40003800112 */
[----:B------:R-:W-:Y:S01]  /*17e0*/  LDS R20, [R0+0x3600] ;  /* 0x0036000000147984 */ /* 0x000fe20000000800 */
[----:B0-----:R-:W-:-:S03]  /*17f0*/  VIADDMNMX R4, R3, R8, R12, PT ;  /* 0x0000000803047246 */ /* 0x001fc6000380010c */
[----:B------:R-:W0:Y:S04]  /*1800*/  LDS.128 R12, [R2+0x3d0] ;  /* 0x0003d000020c7984 */ /* 0x000e280000000c00 */
[----:B------:R-:W1:Y:S01]  /*1810*/  LDS R8, [R0+0x3700] ;  /* 0x0037000000087984 */ /* 0x000e620000000800 */
[C---:B------:R-:W-:Y:S02]  /*1820*/  VIADDMNMX R21, R16.reuse, R21, R18, PT ;  /* 0x0000001510157246 */ /* 0x040fe40003800112 */
[----:B------:R-:W-:Y:S02]  /*1830*/  VIADDMNMX R9, R16, R9, R4, PT ;  /* 0x0000000910097246 */ /* 0x000fe40003800104 */
[----:B0-----:R-:W-:Y:S02]  /*1840*/  VIADDMNMX R12, R12, R3, R17, PT ;  /* 0x000000030c0c7246 */ /* 0x001fe40003800111 */
[----:B------:R-:W-:Y:S02]  /*1850*/  LDS R3, [R0+0x3800] ;  /* 0x0038000000037984 */ /* 0x000fe40000000800 */
[----:B------:R-:W-:-:S02]  /*1860*/  VIADDMNMX R13, R13, R16, R12, PT ;  /* 0x000000100d0d7246 */ /* 0x000fc4000380010c */
[----:B------:R-:W0:Y:S01]  /*1870*/  LDS.128 R16, [R2+0xe0] ;  /* 0x0000e00002107984 */ /* 0x000e220000000c00 */
[----:B------:R-:W-:Y:S02]  /*1880*/  VIADDMNMX R22, R20, R22, R21, PT ;  /* 0x0000001614167246 */ /* 0x000fe40003800115 */
[----:B------:R-:W-:Y:S02]  /*1890*/  VIADDMNMX R6, R6, R20, R5, PT ;  /* 0x0000001406067246 */ /* 0x000fe40003800105 */
[----:B------:R-:W-:Y:S02]  /*18a0*/  VIADDMNMX R10, R20, R10, R9, PT ;  /* 0x0000000a140a7246 */ /* 0x000fe40003800109 */
[----:B------:R-:W-:Y:S02]  /*18b0*/  VIADDMNMX R20, R14, R20, R13, PT ;  /* 0x000000140e147246 */ /* 0x000fe4000380010d */
[----:B-1----:R-:W-:Y:S02]  /*18c0*/  VIADDMNMX R22, R8, R23, R22, PT ;  /* 0x0000001708167246 */ /* 0x002fe40003800116 */
[----:B------:R-:W-:-:S02]  /*18d0*/  VIADDMNMX R20, R15, R8, R20, PT ;  /* 0x000000080f147246 */ /* 0x000fc40003800114 */
[----:B------:R-:W1:Y:S01]  /*18e0*/  LDS.128 R12, [R2+0x2e0] ;  /* 0x0002e000020c7984 */ /* 0x000e620000000c00 */
[----:B------:R-:W-:-:S03]  /*18f0*/  VIADDMNMX R9, R7, R8, R6, PT ;  /* 0x0000000807097246 */ /* 0x000fc60003800106 */
[----:B------:R-:W2:Y:S01]  /*1900*/  LDS.128 R4, [R2+0x1e0] ;  /* 0x0001e00002047984 */ /* 0x000ea20000000c00 */
[----:B0-----:R-:W-:-:S03]  /*1910*/  VIADDMNMX R22, R3, R16, R22, PT ;  /* 0x0000001003167246 */ /* 0x001fc60003800116 */
[----:B------:R-:W0:Y:S01]  /*1920*/  LDS R16, [R0+0x3900] ;  /* 0x0039000000107984 */ /* 0x000e220000000800 */
[----:B------:R-:W-:-:S04]  /*1930*/  VIADDMNMX R10, R8, R11, R10, PT ;  /* 0x0000000b080a7246 */ /* 0x000fc8000380010a */
[----:B-1----:R-:W-:Y:S02]  /*1940*/  VIADDMNMX R10, R3, R12, R10, PT ;  /* 0x0000000c030a7246 */ /* 0x002fe4000380010a */
[----:B--2---:R-:W-:Y:S02]  /*1950*/  VIADDMNMX R4, R4, R3, R9, PT ;  /* 0x0000000304047246 */ /* 0x004fe40003800109 */
[C---:B0-----:R-:W-:Y:S02]  /*1960*/  VIADDMNMX R13, R16.reuse, R13, R10, PT ;  /* 0x0000000d100d7246 */ /* 0x041fe4000380010a */
[----:B------:R-:W0:Y:S01]  /*1970*/  LDS.128 R8, [R2+0x3e0] ;  /* 0x0003e00002087984 */ /* 0x000e220000000c00 */
[----:B------:R-:W-:-:S03]  /*1980*/  VIADDMNMX R22, R16, R17, R22, PT ;  /* 0x0000001110167246 */ /* 0x000fc60003800116 */
[----:B------:R-:W1:Y:S01]  /*1990*/  LDS R17, [R0+0x3a00] ;  /* 0x003a000000117984 */ /* 0x000e620000000800 */
[----:B0-----:R-:W-:-:S03]  /*19a0*/  VIADDMNMX R20, R8, R3, R20, PT ;  /* 0x0000000308147246 */ /* 0x001fc60003800114 */
[----:B------:R-:W0:Y:S01]  /*19b0*/  LDS R8, [R0+0x3b00] ;  /* 0x003b000000087984 */ /* 0x000e220000000800 */
[----:B------:R-:W-:Y:S02]  /*19c0*/  VIADDMNMX R5, R5, R16, R4, PT ;  /* 0x0000001005057246 */ /* 0x000fe40003800104 */
[----:B-1----:R-:W-:Y:S01]  /*19d0*/  VIADDMNMX R18, R17, R18, R22, PT ;  /* 0x0000001211127246 */ /* 0x002fe20003800116 */
[----:B------:R-:W-:Y:S01]  /*19e0*/  LDS R3, [R0+0x3c00] ;  /* 0x003c000000037984 */ /* 0x000fe20000000800 */
[----:B------:R-:W-:Y:S02]  /*19f0*/  VIADDMNMX R9, R9, R16, R20, PT ;  /* 0x0000001009097246 */ /* 0x000fe40003800114 */
[-C--:B------:R-:W-:Y:S02]  /*1a00*/  VIADDMNMX R5, R6, R17.reuse, R5, PT ;  /* 0x0000001106057246 */ /* 0x080fe40003800105 */
[----:B------:R-:W-:Y:S02]  /*1a10*/  VIADDMNMX R10, R10, R17, R9, PT ;  /* 0x000000110a0a7246 */ /* 0x000fe40003800109 */
[----:B------:R-:W-:-:S02]  /*1a20*/  VIADDMNMX R14, R17, R14, R13, PT ;  /* 0x0000000e110e7246 */ /* 0x000fc4000380010d */
[C---:B0-----:R-:W-:Y:S02]  /*1a30*/  VIADDMNMX R9, R8.reuse, R19, R18, PT ;  /* 0x0000001308097246 */ /* 0x041fe40003800112 */
[----:B------:R-:W0:Y:S01]  /*1a40*/  LDS.128 R16, [R2+0xf0] ;  /* 0x0000f00002107984 */ /* 0x000e220000000c00 */
[-C--:B------:R-:W-:Y:S02]  /*1a50*/  VIADDMNMX R12, R7, R8.reuse, R5, PT ;  /* 0x00000008070c7246 */ /* 0x080fe40003800105 */
[----:B------:R-:W-:Y:S01]  /*1a60*/  VIADDMNMX R14, R8, R15, R14, PT ;  /* 0x0000000f080e7246 */ /* 0x000fe2000380010e */
[----:B------:R-:W1:Y:S01]  /*1a70*/  LDS.128 R4, [R2+0x1f0] ;  /* 0x0001f00002047984 */ /* 0x000e620000000c00 */
[----:B------:R-:W-:Y:S02]  /*1a80*/  VIADDMNMX R20, R11, R8, R10, PT ;  /* 0x000000080b147246 */ /* 0x000fe4000380010a */
[----:B0-----:R-:W-:Y:S02]  /*1a90*/  VIADDMNMX R13, R3, R16, R9, PT ;  /* 0x00000010030d7246 */ /* 0x001fe40003800109 */
[----:B------:R-:W0:Y:S04]  /*1aa0*/  LDS R16, [R0+0x3d00] ;  /* 0x003d000000107984 */ /* 0x000e280000000800 */
[----:B------:R-:W2:Y:S01]  /*1ab0*/  LDS.128 R8, [R2+0x2f0] ;  /* 0x0002f00002087984 */ /* 0x000ea20000000c00 */
[----:B-1----:R-:W-:-:S02]  /*1ac0*/  VIADDMNMX R4, R4, R3, R12, PT ;  /* 0x0000000304047246 */ /* 0x002fc4000380010c */
[----:B0-----:R-:W-:Y:S02]  /*1ad0*/  VIADDMNMX R17, R16, R17, R13, PT ;  /* 0x0000001110117246 */ /* 0x001fe4000380010d */
[----:B--2---:R-:W-:Y:S02]  /*1ae0*/  VIADDMNMX R8, R3, R8, R14, PT ;  /* 0x0000000803087246 */ /* 0x004fe4000380010e */
[----:B------:R-:W0:Y:S01]  /*1af0*/  LDS.128 R12, [R2+0x3f0] ;  /* 0x0003f000020c7984 */ /* 0x000e220000000c00 */
[----:B------:R-:W-:-:S03]  /*1b00*/  VIADDMNMX R5, R5, R16, R4, PT ;  /* 0x0000001005057246 */ /* 0x000fc60003800104 */
[----:B------:R-:W-:Y:S01]  /*1b10*/  LDS R4, [R0+0x3f00] ;  /* 0x003f000000047984 */ /* 0x000fe20000000800 */
[----:B0-----:R-:W-:-:S03]  /*1b20*/  VIADDMNMX R12, R12, R3, R20, PT ;  /* 0x000000030c0c7246 */ /* 0x001fc60003800114 */
[----:B------:R-:W0:Y:S01]  /*1b30*/  LDS R3, [R0+0x3e00] ;  /* 0x003e000000037984 */ /* 0x000e220000000800 */
[----:B------:R-:W-:Y:S02]  /*1b40*/  VIADDMNMX R8, R16, R9, R8, PT ;  /* 0x0000000910087246 */ /* 0x000fe40003800108 */
[----:B------:R-:W-:Y:S02]  /*1b50*/  VIADDMNMX R12, R13, R16, R12, PT ;  /* 0x000000100d0c7246 */ /* 0x000fe4000380010c */
[C---:B0-----:R-:W-:Y:S02]  /*1b60*/  VIADDMNMX R17, R3.reuse, R18, R17, PT ;  /* 0x0000001203117246 */ /* 0x041fe40003800111 */
[-C--:B------:R-:W-:Y:S02]  /*1b70*/  VIADDMNMX R5, R6, R3.reuse, R5, PT ;  /* 0x0000000306057246 */ /* 0x080fe40003800105 */
[----:B------:R-:W-:Y:S02]  /*1b80*/  VIADDMNMX R8, R3, R10, R8, PT ;  /* 0x0000000a03087246 */ /* 0x000fe40003800108 */
[----:B------:R-:W-:-:S02]  /*1b90*/  VIADDMNMX R12, R14, R3, R12, PT ;  /* 0x000000030e0c7246 */ /* 0x000fc4000380010c */
[C---:B------:R-:W-:Y:S01]  /*1ba0*/  VIADDMNMX R17, R4.reuse, R19, R17, PT ;  /* 0x0000001304117246 */ /* 0x040fe20003800111 */
[----:B------:R-:W-:Y:S01]  /*1bb0*/  BAR.SYNC.DEFER_BLOCKING 0x0 ;  /* 0x0000000000007b1d */ /* 0x000fe20000010000 */
[-C--:B------:R-:W-:Y:S02]  /*1bc0*/  VIADDMNMX R5, R7, R4.reuse, R5, PT ;  /* 0x0000000407057246 */ /* 0x080fe40003800105 */
[----:B------:R-:W-:Y:S02]  /*1bd0*/  VIADDMNMX R11, R4, R11, R8, PT ;  /* 0x0000000b040b7246 */ /* 0x000fe40003800108 */
[----:B------:R-:W-:Y:S01]  /*1be0*/  VIADDMNMX R15, R15, R4, R12, PT ;  /* 0x000000040f0f7246 */ /* 0x000fe2000380010c */
[----:B------:R-:W-:Y:S04]  /*1bf0*/  STG.E desc[UR8][R30.64], R17 ;  /* 0x000000111e007986 */ /* 0x000fe8000c101908 */
[----:B------:R-:W-:Y:S04]  /*1c00*/  STG.E desc[UR8][R28.64], R5 ;  /* 0x000000051c007986 */ /* 0x000fe8000c101908 */
[----:B------:R-:W-:Y:S04]  /*1c10*/  STG.E desc[UR8][R26.64], R11 ;  /* 0x0000000b1a007986 */ /* 0x000fe8000c101908 */
[----:B------:R-:W-:Y:S01]  /*1c20*/  STG.E desc[UR8][R24.64], R15 ;  /* 0x0000000f18007986 */ /* 0x000fe2000c101908 */
[----:B------:R-:W-:Y:S05]  /*1c30*/  EXIT ;  /* 0x000000000000794d */ /* 0x000fea0003800000 */
.L_x_0:
[----:B------:R-:W-:-:S00]  /*1c40*/  BRA `(.L_x_0) ;  /* 0xfffffffc00fc7947 */ /* 0x000fc0000383ffff */
[----:B------:R-:W-:-:S00]  /*1c50*/  NOP ;  /* 0x0000000000007918 */ /* 0x000fc00000000000 */
        /* <DEDUP_REMOVED lines=10> */
.L_x_3:


//--------------------- .text._Z6phase2Pii        --------------------------
	.section	.text._Z6phase2Pii,"ax",@progbits
	.align	128
        .global         _Z6phase2Pii
        .type           _Z6phase2Pii,@function
        .size           _Z6phase2Pii,(.L_x_4 - _Z6phase2Pii)
        .other          _Z6phase2Pii,@"STO_CUDA_ENTRY STV_DEFAULT"
_Z6phase2Pii:
.text._Z6phase2Pii:
[----:B------:R-:W-:Y:S01]  /*0000*/  LDC R1, c[0x0][0x37c] ;  /* 0x0000df00ff017b82 */ /* 0x000fe20000000800 */
[----:B------:R-:W0:Y:S07]  /*0010*/  S2R R12, SR_CTAID.X ;  /* 0x00000000000c7919 */ /* 0x000e2e0000002500 */
[----:B------:R-:W1:Y:S01]  /*0020*/  LDC R8, c[0x0][0x388] ;  /* 0x0000e200ff087b82 */ /* 0x000e620000000800 */
[----:B------:R-:W2:Y:S01]  /*0030*/  LDCU.64 UR6, c[0x0][0x358] ;  /* 0x00006b00ff0677ac */ /* 0x000ea20008000a00 */
[----:B------:R-:W3:Y:S01]  /*0040*/  S2R R11, SR_TID.Y ;  /* 0x00000000000b7919 */ /* 0x000ee20000002200 */
[----:B------:R-:W1:Y:S05]  /*0050*/  S2R R7, SR_CTAID.Y ;  /* 0x0000000000077919 */ /* 0x000e6a0000002600 */
[----:B------:R-:W4:Y:S01]  /*0060*/  LDC R9, c[0x3][RZ] ;  /* 0x00c00000ff097b82 */ /* 0x000f220000000800 */
[----:B------:R-:W5:Y:S07]  /*0070*/  S2R R0, SR_TID.X ;  /* 0x0000000000007919 */ /* 0x000f6e0000002100 */
[----:B------:R-:W2:Y:S01]  /*0080*/  LDC.64 R2, c[0x0][0x380] ;  /* 0x0000e000ff027b82 */ /* 0x000ea20000000a00 */
[----:B0-----:R-:W-:Y:S01]  /*0090*/  ISETP.NE.AND P0, PT, R12, 0x1, PT ;  /* 0x000000010c00780c */ /* 0x001fe20003f05270 */
[----:B---3--:R-:W-:-:S03]  /*00a0*/  IMAD.SHL.U32 R4, R11, 0x4, RZ ;  /* 0x000000040b047824 */ /* 0x008fc600078e00ff */
[CC--:B-1----:R-:W-:Y:S01]  /*00b0*/  SEL R13, R7.reuse, R8.reuse, !P0 ;  /* 0x00000008070d7207 */ /* 0x0c2fe20004000000 */
[C---:B------:R-:W-:Y:S01]  /*00c0*/  IMAD R6, R8.reuse, 0x40, R4 ;  /* 0x0000004008067824 */ /* 0x040fe200078e0204 */
[----:B------:R-:W-:Y:S01]  /*00d0*/  SEL R7, R7, R8, P0 ;  /* 0x0000000807077207 */ /* 0x000fe20000000000 */
[----:B-----5:R-:W-:Y:S02]  /*00e0*/  IMAD R5, R8, 0x40, R0 ;  /* 0x0000004008057824 */ /* 0x020fe400078e0200 */
[----:B------:R-:W-:Y:S02]  /*00f0*/  IMAD R4, R13, 0x40, R4 ;  /* 0x000000400d047824 */ /* 0x000fe400078e0204 */
[----:B------:R-:W-:Y:S02]  /*0100*/  IMAD R7, R7, 0x40, R0 ;  /* 0x0000004007077824 */ /* 0x000fe400078e0200 */
[-C--:B----4-:R-:W-:Y:S02]  /*0110*/  IMAD R5, R6, R9.reuse, R5 ;  /* 0x0000000906057224 */ /* 0x090fe400078e0205 */
[----:B------:R-:W-:-:S02]  /*0120*/  IMAD R7, R4, R9, R7 ;  /* 0x0000000904077224 */ /* 0x000fc400078e0207 */
[----:B--2---:R-:W-:-:S04]  /*0130*/  IMAD.WIDE R14, R5, 0x4, R2 ;  /* 0x00000004050e7825 */ /* 0x004fc800078e0202 */
[----:B------:R-:W-:-:S04]  /*0140*/  IMAD.WIDE R2, R7, 0x4, R2 ;  /* 0x0000000407027825 */ /* 0x000fc800078e0202 */
[C---:B------:R-:W-:Y:S01]  /*0150*/  IMAD.WIDE R16, R9.reuse, 0x4, R14 ;  /* 0x0000000409107825 */ /* 0x040fe200078e020e */
[----:B------:R-:W2:Y:S03]  /*0160*/  LDG.E R23, desc[UR6][R2.64] ;  /* 0x0000000602177981 */ /* 0x000ea6000c1e1900 */
[C---:B------:R-:W-:Y:S01]  /*0170*/  IMAD.WIDE R6, R9.reuse, 0x4, R2 ;  /* 0x0000000409067825 */ /* 0x040fe200078e0202 */
[----:B------:R-:W3:Y:S03]  /*0180*/  LDG.E R14, desc[UR6][R14.64] ;  /* 0x000000060e0e7981 */ /* 0x000ee6000c1e1900 */
[C---:B------:R-:W-:Y:S01]  /*0190*/  IMAD.WIDE R18, R9.reuse, 0x4, R16 ;  /* 0x0000000409127825 */ /* 0x040fe200078e0210 */
[----:B------:R-:W4:Y:S03]  /*01a0*/  LDG.E R25, desc[UR6][R6.64] ;  /* 0x0000000606197981 */ /* 0x000f26000c1e1900 */
[C---:B------:R-:W-:Y:S01]  /*01b0*/  IMAD.WIDE R4, R9.reuse, 0x4, R6 ;  /* 0x0000000409047825 */ /* 0x040fe200078e0206 */
[----:B------:R-:W5:Y:S03]  /*01c0*/  LDG.E R16, desc[UR6][R16.64] ;  /* 0x0000000610107981 */ /* 0x000f66000c1e1900 */
[C---:B------:R-:W-:Y:S01]  /*01d0*/  IMAD.WIDE R20, R9.reuse, 0x4, R18 ;  /* 0x0000000409147825 */ /* 0x040fe200078e0212 */
[----:B------:R-:W4:Y:S03]  /*01e0*/  LDG.E R27, desc[UR6][R4.64] ;  /* 0x00000006041b7981 */ /* 0x000f26000c1e1900 */
[----:B------:R-:W-:Y:S01]  /*01f0*/  IMAD.WIDE R8, R9, 0x4, R4 ;  /* 0x0000000409087825 */ /* 0x000fe200078e0204 */
[----:B------:R-:W2:Y:S04]  /*0200*/  LDG.E R18, desc[UR6][R18.64] ;  /* 0x0000000612127981 */ /* 0x000ea8000c1e1900 */
[----:B------:R-:W4:Y:S04]  /*0210*/  LDG.E R20, desc[UR6][R20.64] ;  /* 0x0000000614147981 */ /* 0x000f28000c1e1900 */
[----:B------:R-:W4:Y:S01]  /*0220*/  LDG.E R29, desc[UR6][R8.64] ;  /* 0x00000006081d7981 */ /* 0x000f22000c1e1900 */
[----:B------:R-:W0:Y:S01]  /*0230*/  S2UR UR5, SR_CgaCtaId ;  /* 0x00000000000579c3 */ /* 0x000e220000008800 */
[----:B------:R-:W-:Y:S01]  /*0240*/  UMOV UR4, 0x400 ;  /* 0x0000040000047882 */ /* 0x000fe20000000000 */
[----:B------:R-:W-:Y:S01]  /*0250*/  IMAD R10, R11, 0x100, R0 ;  /* 0x000001000b0a7824 */ /* 0x000fe200078e0200 */
[----:B------:R-:W-:Y:S01]  /*0260*/  ISETP.NE.AND P0, PT, R12, RZ, PT ;  /* 0x000000ff0c00720c */ /* 0x000fe20003f05270 */
[----:B0-----:R-:W-:-:S06]  /*0270*/  ULEA UR4, UR5, UR4, 0x18 ;  /* 0x0000000405047291 */ /* 0x001fcc000f8ec0ff */
[----:B------:R-:W-:-:S05]  /*0280*/  LEA R13, R10, UR4, 0x2 ;  /* 0x000000040a0d7c11 */ /* 0x000fca000f8e10ff */
[----:B------:R-:W-:Y:S01]  /*0290*/  IMAD R10, R12, 0x4000, R13 ;  /* 0x000040000c0a7824 */ /* 0x000fe200078e020d */
[----:B------:R-:W-:Y:S01]  /*02a0*/  LEA R11, R11, UR4, 0xa ;  /* 0x000000040b0b7c11 */ /* 0x000fe2000f8e50ff */
[----:B---3--:R-:W-:Y:S04]  /*02b0*/  STS [R13+0x8000], R14 ;  /* 0x0080000e0d007388 */ /* 0x008fe80000000800 */
[----:B-----5:R-:W-:Y:S04]  /*02c0*/  STS [R13+0x8100], R16 ;  /* 0x008100100d007388 */ /* 0x020fe80000000800 */
[----:B--2---:R-:W-:Y:S04]  /*02d0*/  STS [R13+0x8200], R18 ;  /* 0x008200120d007388 */ /* 0x004fe80000000800 */
[----:B----4-:R0:W-:Y:S04]  /*02e0*/  STS [R13+0x8300], R20 ;  /* 0x008300140d007388 */ /* 0x0101e80000000800 */
[----:B------:R-:W-:Y:S04]  /*02f0*/  STS [R10], R23 ;  /* 0x000000170a007388 */ /* 0x000fe80000000800 */
[----:B------:R-:W-:Y:S04]  /*0300*/  STS [R10+0x100], R25 ;  /* 0x000100190a007388 */ /* 0x000fe80000000800 */
[----:B------:R-:W-:Y:S04]  /*0310*/  STS [R10+0x200], R27 ;  /* 0x0002001b0a007388 */ /* 0x000fe80000000800 */
[----:B------:R-:W-:Y:S01]  /*0320*/  STS [R10+0x300], R29 ;  /* 0x0003001d0a007388 */ /* 0x000fe20000000800 */
[----:B------:R-:W-:Y:S01]  /*0330*/  BAR.SYNC.DEFER_BLOCKING 0x0 ;  /* 0x0000000000007b1d */ /* 0x000fe20000010000 */
[----:B0-----:R-:W-:-:S02]  /*0340*/  @!P0 IMAD.MOV.U32 R13, RZ, RZ, RZ ;  /* 0x000000ffff0d8224 */ /* 0x001fc400078e00ff */
[----:B------:R-:W-:-:S04]  /*0350*/  @P0 IMAD.MOV.U32 R13, RZ, RZ, 0x2000 ;  /* 0x00002000ff0d0424 */ /* 0x000fc800078e00ff */
[----:B------:R-:W-:-:S05]  /*0360*/  IMAD.IADD R13, R0, 0x1, R13 ;  /* 0x00000001000d7824 */ /* 0x000fca00078e020d */
[----:B------:R-:W-:Y:S01]  /*0370*/  LEA R18, R13, UR4, 0x2 ;  /* 0x000000040d127c11 */ /* 0x000fe2000f8e10ff */
[----:B------:R-:W-:Y:S05]  /*0380*/  @!P0 LDS R17, [R11+0x8100] ;  /* 0x008100000b118984 */ /* 0x000fea0000000800 */
[----:B------:R-:W-:Y:S04]  /*0390*/  LDS R18, [R18] ;  /* 0x0000000012127984 */ /* 0x000fe80000000800 */
[----:B------:R-:W-:Y:S04]  /*03a0*/  LDS R14, [R10+0x100] ;  /* 0x000100000a0e7984 */ /* 0x000fe80000000800 */
[----:B------:R-:W0:Y:S04]  /*03b0*/  @P0 LDS R17, [R11+0x4100] ;  /* 0x004100000b110984 */ /* 0x000e280000000800 */
[----:B------:R-:W-:Y:S04]  /*03c0*/  @!P0 LDS R22, [R11+0x8000] ;  /* 0x008000000b168984 */ /* 0x000fe80000000800 */
[----:B------:R-:W-:Y:S04]  /*03d0*/  @!P0 LDS R24, [R11+0x8200] ;  /* 0x008200000b188984 */ /* 0x000fe80000000800 */
[----:B------:R-:W-:Y:S04]  /*03e0*/  @!P0 LDS R19, [R11+0x8300] ;  /* 0x008300000b138984 */ /* 0x000fe80000000800 */
[----:B------:R-:W-:Y:S04]  /*03f0*/  LDS R13, [R10] ;  /* 0x000000000a0d7984 */ /* 0x000fe80000000800 */
[----:B------:R-:W-:Y:S04]  /*0400*/  LDS R15, [R10+0x200] ;  /* 0x000200000a0f7984 */ /* 0x000fe80000000800 */
[----:B------:R-:W-:Y:S04]  /*0410*/  LDS R16, [R10+0x300] ;  /* 0x000300000a107984 */ /* 0x000fe80000000800 */
[----:B------:R-:W1:Y:S04]  /*0420*/  @P0 LDS R22, [R11+0x4000] ;  /* 0x004000000b160984 */ /* 0x000e680000000800 */
[----:B------:R-:W2:Y:S04]  /*0430*/  @P0 LDS R24, [R11+0x4200] ;  /* 0x004200000b180984 */ /* 0x000ea80000000800 */
[----:B------:R-:W3:Y:S01]  /*0440*/  @P0 LDS R19, [R11+0x4300] ;  /* 0x004300000b130984 */ /* 0x000ee20000000800 */
[----:B------:R-:W-:-:S02]  /*0450*/  ISETP.NE.AND P0, PT, R12, RZ, PT ;  /* 0x000000ff0c00720c */ /* 0x000fc40003f05270 */
[----:B0-----:R-:W-:-:S11]  /*0460*/  VIADDMNMX R21, R18, R17, R14, PT ;  /* 0x0000001112157246 */ /* 0x001fd6000380010e */
[----:B------:R-:W-:Y:S02]  /*0470*/  @P0 IMAD.MOV.U32 R17, RZ, RZ, 0x2040 ;  /* 0x00002040ff110424 */ /* 0x000fe400078e00ff */
[----:B------:R-:W-:-:S04]  /*0480*/  @!P0 IMAD.MOV.U32 R17, RZ, RZ, 0x40 ;  /* 0x00000040ff118424 */ /* 0x000fc800078e00ff */
[----:B------:R-:W-:Y:S01]  /*0490*/  IMAD.IADD R17, R0, 0x1, R17 ;  /* 0x0000000100117824 */ /* 0x000fe200078e0211 */
[----:B------:R-:W-:Y:S04]  /*04a0*/  STS [R10+0x100], R21 ;  /* 0x000100150a007388 */ /* 0x000fe80000000800 */
[----:B------:R-:W-:Y:S02]  /*04b0*/  LEA R17, R17, UR4, 0x2 ;  /* 0x0000000411117c11 */ /* 0x000fe4000f8e10ff */
[C---:B-1----:R-:W-:Y:S02]  /*04c0*/  VIADDMNMX R13, R18.reuse, R22, R13, PT ;  /* 0x00000016120d7246 */ /* 0x042fe4000380010d */
[C---:B--2---:R-:W-:Y:S02]  /*04d0*/  VIADDMNMX R24, R18.reuse, R24, R15, PT ;  /* 0x0000001812187246 */ /* 0x044fe4000380010f */
[----:B---3--:R-:W-:Y:S01]  /*04e0*/  VIADDMNMX R19, R18, R19, R16, PT ;  /* 0x0000001312137246 */ /* 0x008fe20003800110 */
[----:B------:R-:W-:Y:S04]  /*04f0*/  STS [R10], R13 ;  /* 0x0000000d0a007388 */ /* 0x000fe80000000800 */
[----:B------:R-:W-:Y:S04]  /*0500*/  STS [R10+0x200], R24 ;  /* 0x000200180a007388 */ /* 0x000fe80000000800 */
[----:B------:R-:W-:Y:S04]  /*0510*/  STS [R10+0x300], R19 ;  /* 0x000300130a007388 */ /* 0x000fe80000000800 */
[----:B------:R-:W-:Y:S04]  /*0520*/  @P0 LDS R12, [R11+0x4004] ;  /* 0x004004000b0c0984 */ /* 0x000fe80000000800 */
[----:B------:R-:W-:Y:S04]  /*0530*/  @P0 LDS R14, [R11+0x4104] ;  /* 0x004104000b0e0984 */ /* 0x000fe80000000800 */
[----:B------:R-:W-:Y:S04]  /*0540*/  @P0 LDS R15, [R11+0x4204] ;  /* 0x004204000b0f0984 */ /* 0x000fe80000000800 */
[----:B------:R-:W-:Y:S04]  /*0550*/  @P0 LDS R16, [R11+0x4304] ;  /* 0x004304000b100984 */ /* 0x000fe80000000800 */
[----:B------:R-:W-:Y:S04]  /*0560*/  LDS R17, [R17] ;  /* 0x0000000011117984 */ /* 0x000fe80000000800 */
[----:B------:R-:W0:Y:S04]  /*0570*/  @!P0 LDS R12, [R11+0x8004] ;  /* 0x008004000b0c8984 */ /* 0x000e280000000800 */
[----:B------:R-:W1:Y:S04]  /*0580*/  @!P0 LDS R14, [R11+0x8104] ;  /* 0x008104000b0e8984 */ /* 0x000e680000000800 */
[----:B------:R-:W2:Y:S04]  /*0590*/  @!P0 LDS R15, [R11+0x8204] ;  /* 0x008204000b0f8984 */ /* 0x000ea80000000800 */
[----:B------:R-:W3:Y:S01]  /*05a0*/  @!P0 LDS R16, [R11+0x8304] ;  /* 0x008304000b108984 */ /* 0x000ee20000000800 */
[----:B0-----:R-:W-:-:S02]  /*05b0*/  VIADDMNMX R13, R17, R12, R13, PT ;  /* 0x0000000c110d7246 */ /* 0x001fc4000380010d */
[C---:B-1----:R-:W-:Y:S02]  /*05c0*/  VIADDMNMX R21, R17.reuse, R14, R21, PT ;  /* 0x0000000e11157246 */ /* 0x042fe40003800115 */
[C---:B--2---:R-:W-:Y:S02]  /*05d0*/  VIADDMNMX R24, R17.reuse, R15, R24, PT ;  /* 0x0000000f11187246 */ /* 0x044fe40003800118 */
[----:B---3--:R-:W-:Y:S01]  /*05e0*/  VIADDMNMX R19, R17, R16, R19, PT ;  /* 0x0000001011137246 */ /* 0x008fe20003800113 */
[----:B------:R-:W-:Y:S02]  /*05f0*/  @P0 IMAD.MOV.U32 R17, RZ, RZ, 0x2080 ;  /* 0x00002080ff110424 */ /* 0x000fe400078e00ff */
[----:B------:R-:W-:-:S04]  /*0600*/  @!P0 IMAD.MOV.U32 R17, RZ, RZ, 0x80 ;  /* 0x00000080ff118424 */ /* 0x000fc800078e00ff */
[----:B------:R-:W-:Y:S01]  /*0610*/  IMAD.IADD R17, R0, 0x1, R17 ;  /* 0x0000000100117824 */ /* 0x000fe200078e0211 */
[----:B------:R-:W-:Y:S04]  /*0620*/  STS [R10], R13 ;  /* 0x0000000d0a007388 */ /* 0x000fe80000000800 */
[----:B------:R-:W-:Y:S01]  /*0630*/  LEA R17, R17, UR4, 0x2 ;  /* 0x0000000411117c11 */ /* 0x000fe2000f8e10ff */
[----:B------:R-:W-:Y:S04]  /*0640*/  STS [R10+0x100], R21 ;  /* 0x000100150a007388 */ /* 0x000fe80000000800 */
        /* <DEDUP_REMOVED lines=1285> */
[----:B------:R-:W-:Y:S04]  /*56a0*/  LDS R17, [R17] ;  /* 0x0000000011117984 */ /* 0x000fe80000000800 */
[----:B------:R-:W0:Y:S04]  /*56b0*/  @!P0 LDS R12, [R11+0x80fc] ;  /* 0x0080fc000b0c8984 */ /* 0x000e280000000800 */
[----:B------:R-:W-:Y:S04]  /*56c0*/  @P0 LDS R15, [R11+0x42fc] ;  /* 0x0042fc000b0f0984 */ /* 0x000fe80000000800 */
[----:B------:R-:W1:Y:S04]  /*56d0*/  @!P0 LDS R14, [R11+0x81fc] ;  /* 0x0081fc000b0e8984 */ /* 0x000e680000000800 */
[----:B------:R-:W-:Y:S04]  /*56e0*/  @P0 LDS R16, [R11+0x43fc] ;  /* 0x0043fc000b100984 */ /* 0x000fe80000000800 */
[----:B------:R-:W2:Y:S04]  /*56f0*/  @!P0 LDS R15, [R11+0x82fc] ;  /* 0x0082fc000b0f8984 */ /* 0x000ea80000000800 */
[----:B------:R-:W3:Y:S01]  /*5700*/  @!P0 LDS R16, [R11+0x83fc] ;  /* 0x0083fc000b108984 */ /* 0x000ee20000000800 */
[----:B0-----:R-:W-:-:S02]  /*5710*/  VIADDMNMX R13, R17, R12, R13, PT ;  /* 0x0000000c110d7246 */ /* 0x001fc4000380010d */
[----:B-1----:R-:W-:-:S03]  /*5720*/  VIADDMNMX R19, R17, R14, R21, PT ;  /* 0x0000000e11137246 */ /* 0x002fc60003800115 */
[----:B------:R-:W-:Y:S01]  /*5730*/  STG.E desc[UR6][R2.64], R13 ;  /* 0x0000000d02007986 */ /* 0x000fe2000c101906 */
[----:B--2---:R-:W-:-:S03]  /*5740*/  VIADDMNMX R15, R17, R15, R24, PT ;  /* 0x0000000f110f7246 */ /* 0x004fc60003800118 */
[----:B------:R-:W-:Y:S01]  /*5750*/  STG.E desc[UR6][R6.64], R19 ;  /* 0x0000001306007986 */ /* 0x000fe2000c101906 */
[----:B---3--:R-:W-:-:S03]  /*5760*/  VIADDMNMX R21, R17, R16, R23, PT ;  /* 0x0000001011157246 */ /* 0x008fc60003800117 */
[----:B------:R-:W-:Y:S04]  /*5770*/  STG.E desc[UR6][R4.64], R15 ;  /* 0x0000000f04007986 */ /* 0x000fe8000c101906 */
[----:B------:R-:W-:Y:S04]  /*5780*/  STS [R10], R13 ;  /* 0x0000000d0a007388 */ /* 0x000fe80000000800 */
[----:B------:R-:W-:Y:S04]  /*5790*/  STS [R10+0x100], R19 ;  /* 0x000100130a007388 */ /* 0x000fe80000000800 */
[----:B------:R-:W-:Y:S04]  /*57a0*/  STS [R10+0x200], R15 ;  /* 0x0002000f0a007388 */ /* 0x000fe80000000800 */
[----:B------:R-:W-:Y:S04]  /*57b0*/  STS [R10+0x300], R21 ;  /* 0x000300150a007388 */ /* 0x000fe80000000800 */
[----:B------:R-:W-:Y:S01]  /*57c0*/  STG.E desc[UR6][R8.64], R21 ;  /* 0x0000001508007986 */ /* 0x000fe2000c101906 */
[----:B------:R-:W-:Y:S05]  /*57d0*/  EXIT ;  /* 0x000000000000794d */ /* 0x000fea0003800000 */
.L_x_1:
        /* <DEDUP_REMOVED lines=10> */
.L_x_4:


//--------------------- .text._Z6phase1Pii        --------------------------
	.section	.text._Z6phase1Pii,"ax",@progbits
	.align	128
        .global         _Z6phase1Pii
        .type           _Z6phase1Pii,@function
        .size           _Z6phase1Pii,(.L_x_5 - _Z6phase1Pii)
        .other          _Z6phase1Pii,@"STO_CUDA_ENTRY STV_DEFAULT"
_Z6phase1Pii:
.text._Z6phase1Pii:
[----:B------:R-:W-:Y:S01]  /*0000*/  LDC R1, c[0x0][0x37c] ;  /* 0x0000df00ff017b82 */ /* 0x000fe20000000800 */
[----:B------:R-:W0:Y:S01]  /*0010*/  S2R R11, SR_TID.Y ;  /* 0x00000000000b7919 */ /* 0x000e220000002200 */
[----:B------:R-:W1:Y:S06]  /*0020*/  LDCU UR4, c[0x0][0x388] ;  /* 0x00007100ff0477ac */ /* 0x000e6c0008000800 */
[----:B------:R-:W2:Y:S01]  /*0030*/  LDC R15, c[0x3][RZ] ;  /* 0x00c00000ff0f7b82 */ /* 0x000ea20000000800 */
[----:B------:R-:W3:Y:S01]  /*0040*/  S2R R10, SR_TID.X ;  /* 0x00000000000a7919 */ /* 0x000ee20000002100 */
[----:B------:R-:W4:Y:S06]  /*0050*/  LDCU.64 UR6, c[0x0][0x358] ;  /* 0x00006b00ff0677ac */ /* 0x000f2c0008000a00 */
[----:B------:R-:W5:Y:S01]  /*0060*/  LDC.64 R2, c[0x0][0x380] ;  /* 0x0000e000ff027b82 */ /* 0x000f620000000a00 */
[----:B-1----:R-:W-:-:S06]  /*0070*/  USHF.L.U32 UR4, UR4, 0x6, URZ ;  /* 0x0000000604047899 */ /* 0x002fcc00080006ff */
[----:B0-----:R-:W-:Y:S01]  /*0080*/  LEA R0, R11, UR4, 0x2 ;  /* 0x000000040b007c11 */ /* 0x001fe2000f8e10ff */
[----:B---3--:R-:W-:-:S04]  /*0090*/  VIADD R5, R10, UR4 ;  /* 0x000000040a057c36 */ /* 0x008fc80008000000 */
[----:B--2---:R-:W-:-:S04]  /*00a0*/  IMAD R5, R0, R15, R5 ;  /* 0x0000000f00057224 */ /* 0x004fc800078e0205 */
[----:B-----5:R-:W-:-:S05]  /*00b0*/  IMAD.WIDE R2, R5, 0x4, R2 ;  /* 0x0000000405027825 */ /* 0x020fca00078e0202 */
[----:B----4-:R-:W2:Y:S01]  /*00c0*/  LDG.E R13, desc[UR6][R2.64] ;  /* 0x00000006020d7981 */ /* 0x010ea2000c1e1900 */
[----:B------:R-:W-:-:S04]  /*00d0*/  IMAD.WIDE R8, R15, 0x4, R2 ;  /* 0x000000040f087825 */ /* 0x000fc800078e0202 */
[----:B------:R-:W-:-:S05]  /*00e0*/  IMAD.WIDE R6, R15, 0x4, R8 ;  /* 0x000000040f067825 */ /* 0x000fca00078e0208 */
[----:B------:R-:W3:Y:S01]  /*00f0*/  LDG.E R17, desc[UR6][R6.64] ;  /* 0x0000000606117981 */ /* 0x000ee2000c1e1900 */
[----:B------:R-:W-:-:S03]  /*0100*/  IMAD.WIDE R4, R15, 0x4, R6 ;  /* 0x000000040f047825 */ /* 0x000fc600078e0206 */
[----:B------:R-:W4:Y:S04]  /*0110*/  LDG.E R15, desc[UR6][R8.64] ;  /* 0x00000006080f7981 */ /* 0x000f28000c1e1900 */
[----:B------:R-:W5:Y:S01]  /*0120*/  LDG.E R19, desc[UR6][R4.64] ;  /* 0x0000000604137981 */ /* 0x000f62000c1e1900 */
[----:B------:R-:W0:Y:S01]  /*0130*/  S2UR UR5, SR_CgaCtaId ;  /* 0x00000000000579c3 */ /* 0x000e220000008800 */
[----:B------:R-:W-:Y:S01]  /*0140*/  UMOV UR4, 0x400 ;  /* 0x0000040000047882 */ /* 0x000fe20000000000 */
[----:B------:R-:W-:Y:S01]  /*0150*/  IMAD R0, R11, 0x100, R10 ;  /* 0x000001000b007824 */ /* 0x000fe200078e020a */
[----:B0-----:R-:W-:-:S06]  /*0160*/  ULEA UR4, UR5, UR4, 0x18 ;  /* 0x0000000405047291 */ /* 0x001fcc000f8ec0ff */
[----:B------:R-:W-:Y:S02]  /*0170*/  LEA R0, R0, UR4, 0x2 ;  /* 0x0000000400007c11 */ /* 0x000fe4000f8e10ff */
[----:B------:R-:W-:Y:S02]  /*0180*/  LEA R11, R11, UR4, 0xa ;  /* 0x000000040b0b7c11 */ /* 0x000fe4000f8e50ff */
[----:B------:R-:W-:Y:S01]  /*0190*/  LEA R10, R10, UR4, 0x2 ;  /* 0x000000040a0a7c11 */ /* 0x000fe2000f8e10ff */
[----:B--2---:R-:W-:Y:S04]  /*01a0*/  STS [R0], R13 ;  /* 0x0000000d00007388 */ /* 0x004fe80000000800 */
[----:B---3--:R-:W-:Y:S04]  /*01b0*/  STS [R0+0x200], R17 ;  /* 0x0002001100007388 */ /* 0x008fe80000000800 */
[----:B----4-:R-:W-:Y:S04]  /*01c0*/  STS [R0+0x100], R15 ;  /* 0x0001000f00007388 */ /* 0x010fe80000000800 */
[----:B-----5:R-:W-:Y:S01]  /*01d0*/  STS [R0+0x300], R19 ;  /* 0x0003001300007388 */ /* 0x020fe20000000800 */
[----:B------:R-:W-:Y:S06]  /*01e0*/  BAR.SYNC.DEFER_BLOCKING 0x0 ;  /* 0x0000000000007b1d */ /* 0x000fec0000010000 */
[----:B------:R-:W-:Y:S04]  /*01f0*/  LDS R12, [R0] ;  /* 0x00000000000c7984 */ /* 0x000fe80000000800 */
[----:B------:R-:W-:Y:S04]  /*0200*/  LDS R21, [R11] ;  /* 0x000000000b157984 */ /* 0x000fe80000000800 */
[----:B------:R-:W0:Y:S02]  /*0210*/  LDS R14, [R10] ;  /* 0x000000000a0e7984 */ /* 0x000e240000000800 */
[----:B0-----:R-:W-:-:S02]  /*0220*/  VIADDMNMX R21, R14, R21, R12, PT ;  /* 0x000000150e157246 */ /* 0x001fc4000380010c */
[----:B------:R-:W-:Y:S04]  /*0230*/  LDS R12, [R0+0x100] ;  /* 0x00010000000c7984 */ /* 0x000fe80000000800 */
[----:B------:R-:W-:Y:S04]  /*0240*/  STS [R0], R21 ;  /* 0x0000001500007388 */ /* 0x000fe80000000800 */
[----:B------:R-:W-:Y:S04]  /*0250*/  LDS R13, [R11+0x100] ;  /* 0x000100000b0d7984 */ /* 0x000fe80000000800 */
[----:B------:R-:W0:Y:S02]  /*0260*/  LDS R15, [R10] ;  /* 0x000000000a0f7984 */ /* 0x000e240000000800 */
[----:B0-----:R-:W-:-:S02]  /*0270*/  VIADDMNMX R13, R15, R13, R12, PT ;  /* 0x0000000d0f0d7246 */ /* 0x001fc4000380010c */
[----:B------:R-:W-:Y:S04]  /*0280*/  LDS R12, [R0+0x200] ;  /* 0x00020000000c7984 */ /* 0x000fe80000000800 */
[----:B------:R-:W-:Y:S04]  /*0290*/  STS [R0+0x100], R13 ;  /* 0x0001000d00007388 */ /* 0x000fe80000000800 */
[----:B------:R-:W0:Y:S02]  /*02a0*/  LDS R14, [R11+0x200] ;  /* 0x000200000b0e7984 */ /* 0x000e240000000800 */
[----:B0-----:R-:W-:-:S02]  /*02b0*/  VIADDMNMX R17, R15, R14, R12, PT ;  /* 0x0000000e0f117246 */ /* 0x001fc4000380010c */
[----:B------:R-:W-:Y:S04]  /*02c0*/  LDS R12, [R0+0x300] ;  /* 0x00030000000c7984 */ /* 0x000fe80000000800 */
[----:B------:R-:W-:Y:S04]  /*02d0*/  STS [R0+0x200], R17 ;  /* 0x0002001100007388 */ /* 0x000fe80000000800 */
[----:B------:R-:W0:Y:S02]  /*02e0*/  LDS R14, [R11+0x300] ;  /* 0x000300000b0e7984 */ /* 0x000e240000000800 */
[----:B0-----:R-:W-:-:S05]  /*02f0*/  VIADDMNMX R15, R15, R14, R12, PT ;  /* 0x0000000e0f0f7246 */ /* 0x001fca000380010c */
[----:B------:R-:W-:Y:S04]  /*0300*/  STS [R0+0x300], R15 ;  /* 0x0003000f00007388 */ /* 0x000fe80000000800 */
[----:B------:R-:W-:Y:S04]  /*0310*/  LDS R12, [R11+0x4] ;  /* 0x000004000b0c7984 */ /* 0x000fe80000000800 */
[----:B------:R-:W0:Y:S02]  /*0320*/  LDS R14, [R10+0x100] ;  /* 0x000100000a0e7984 */ /* 0x000e240000000800 */
[----:B0-----:R-:W-:-:S05]  /*0330*/  VIADDMNMX R21, R14, R12, R21, PT ;  /* 0x0000000c0e157246 */ /* 0x001fca0003800115 */
[----:B------:R-:W-:Y:S04]  /*0340*/  STS [R0], R21 ;  /* 0x0000001500007388 */ /* 0x000fe80000000800 */
[----:B------:R-:W-:Y:S04]  /*0350*/  LDS R12, [R11+0x104] ;  /* 0x000104000b0c7984 */ /* 0x000fe80000000800 */
[----:B------:R-:W0:Y:S02]  /*0360*/  LDS R14, [R10+0x100] ;  /* 0x000100000a0e7984 */ /* 0x000e240000000800 */
[----:B0-----:R-:W-:-:S05]  /*0370*/  VIADDMNMX R13, R14, R12, R13, PT ;  /* 0x0000000c0e0d7246 */ /* 0x001fca000380010d */
[----:B------:R-:W-:Y:S04]  /*0380*/  STS [R0+0x100], R13 ;  /* 0x0001000d00007388 */ /* 0x000fe80000000800 */
        /* <DEDUP_REMOVED lines=999> */
[----:B------:R-:W-:Y:S01]  /*4200*/  STS [R0+0x300], R15 ;  /* 0x0003000f00007388 */ /* 0x000fe20000000800 */
[----:B------:R-:W-:Y:S06]  /*4210*/  BAR.SYNC.DEFER_BLOCKING 0x0 ;  /* 0x0000000000007b1d */ /* 0x000fec0000010000 */
[----:B------:R-:W0:Y:S04]  /*4220*/  LDS R19, [R0] ;  /* 0x0000000000137984 */ /* 0x000e280000000800 */
[----:B------:R-:W1:Y:S04]  /*4230*/  LDS R13, [R0+0x100] ;  /* 0x00010000000d7984 */ /* 0x000e680000000800 */
[----:B------:R-:W2:Y:S04]  /*4240*/  LDS R21, [R0+0x200] ;  /* 0x0002000000157984 */ /* 0x000ea80000000800 */
[----:B------:R-:W3:Y:S04]  /*4250*/  LDS R23, [R0+0x300] ;  /* 0x0003000000177984 */ /* 0x000ee80000000800 */
[----:B0-----:R-:W-:Y:S04]  /*4260*/  STG.E desc[UR6][R2.64], R19 ;  /* 0x0000001302007986 */ /* 0x001fe8000c101906 */
[----:B-1----:R-:W-:Y:S04]  /*4270*/  STG.E desc[UR6][R8.64], R13 ;  /* 0x0000000d08007986 */ /* 0x002fe8000c101906 */
[----:B--2---:R-:W-:Y:S04]  /*4280*/  STG.E desc[UR6][R6.64], R21 ;  /* 0x0000001506007986 */ /* 0x004fe8000c101906 */
[----:B---3--:R-:W-:Y:S01]  /*4290*/  STG.E desc[UR6][R4.64], R23 ;  /* 0x0000001704007986 */ /* 0x008fe2000c101906 */
[----:B------:R-:W-:Y:S05]  /*42a0*/  EXIT ;  /* 0x000000000000794d */ /* 0x000fea0003800000 */
.L_x_2:
        /* <DEDUP_REMOVED lines=13> */
.L_x_5:


//--------------------- .nv.shared._Z6phase3Pii   --------------------------
	.section	.nv.shared._Z6phase3Pii,"aw",@nobits
	.sectionflags	@""
	.align	4
.nv.shared._Z6phase3Pii:
	.zero		33792


//--------------------- .nv.shared.reserved.0     --------------------------
	.section	.nv.shared.reserved.0,"aw",@nobits
	.weak		__nv_reservedSMEM_offset_0_alias
	.size		__nv_reservedSMEM_offset_0_alias, 0, 64
	.other		__nv_reservedSMEM_offset_0_alias,@"STO_CUDA_RESERVED_SHARED STV_DEFAULT"
__nv_reservedSMEM_offset_0_alias:
	.zero		0
	.zero		64


//--------------------- .nv.shared._Z6phase2Pii   --------------------------
	.section	.nv.shared._Z6phase2Pii,"aw",@nobits
	.sectionflags	@""
	.align	4
.nv.shared._Z6phase2Pii:
	.zero		50176


//--------------------- .nv.shared._Z6phase1Pii   --------------------------
	.section	.nv.shared._Z6phase1Pii,"aw",@nobits
	.sectionflags	@""
	.align	4
.nv.shared._Z6phase1Pii:
	.zero		17408


//--------------------- .nv.constant0._Z6phase3Pii --------------------------
	.section	.nv.constant0._Z6phase3Pii,"a",@progbits
	.sectionflags	@""
	.align	4
.nv.constant0._Z6phase3Pii:
	.zero		908


//--------------------- .nv.constant0._Z6phase2Pii --------------------------
	.section	.nv.constant0._Z6phase2Pii,"a",@progbits
	.sectionflags	@""
	.align	4
.nv.constant0._Z6phase2Pii:
	.zero		908


//--------------------- .nv.constant0._Z6phase1Pii --------------------------
	.section	.nv.constant0._Z6phase1Pii,"a",@progbits
	.sectionflags	@""
	.align	4
.nv.constant0._Z6phase1Pii:
	.zero		908


//--------------------- SYMBOLS --------------------------

	.type		.nv.reservedSmem.offset0,@object
	.size		.nv.reservedSmem.offset0,0x4
	.type		.nv.reservedSmem.cap,@object
	.size		.nv.reservedSmem.cap,0x4
